	.target	sm_90a

	.elftype	@"ET_EXEC"


//--------------------- .note.nv.tkinfo           --------------------------
	.section	.note.nv.tkinfo,"",@"SHT_NOTE"
	.sectionflags	@"SHF_NOTE_NV_TKINFO"
	.tkinfo
        /*0018*/ 	.word	0x00000002
        /*0030*/ 	.string	""
        /*0030*/ 	.string	"ptxas"
        /*0030*/ 	.string	"Cuda compilation tools, release 13.0, V13.0.88"
        /*0030*/ 	.string	"Build cuda_13.0.r13.0/compiler.36424714_0"
        /*0030*/ 	.string	"-arch sm_90a -m 64 "



//--------------------- .note.nv.cuinfo           --------------------------
	.section	.note.nv.cuinfo,"",@"SHT_NOTE"
	.sectionflags	@"SHF_NOTE_NV_CUINFO"
        /*0018*/ 	.short	0x0002
        /*001a*/ 	.short	0x005a
        /*001c*/ 	.short	0x0082
	.zero		2


//--------------------- .nv.info                  --------------------------
	.section	.nv.info,"",@"SHT_CUDA_INFO"
	.align	4


	//----- nvinfo : EIATTR_REGCOUNT
	.align		4
        /*0000*/ 	.byte	0x04, 0x2f
        /*0002*/ 	.short	(.L_16 - .L_15)
	.align		4
.L_15:
        /*0004*/ 	.word	index@(_ZN7cutlass13device_kernelINS_4gemm6kernel13GemmUniversalIN4cute5tupleIJiiiiEEENS1_10collective13CollectiveMmaINS1_39MainloopSm90TmaGmmaRmemAWarpSpecializedILi7ENS5_IJNS4_1CILi1EEESB_SB_EEENS1_35KernelTmaWarpSpecializedCooperativeEEENS5_IJNSA_ILi128EEESF_SF_EEENS_12float_e5m2_tENS5_IJSB_llEEESH_NS5_IJlSB_lEEENS4_8TiledMMAINS4_8MMA_AtomIJNS4_4SM904GMMA31MMA_64x128x32_F32E5M2E5M2_RS_TNILNSN_7ScaleInE1ELSP_1EEEEEENS4_6LayoutINS5_IJNSA_ILi2EEESB_SB_EEENS5_IJSB_NSA_ILi0EEESV_EEEEENS5_IJNS4_10UnderscoreESY_SY_EEEEENS4_13SM90_TMA_LOADENS4_14ComposedLayoutINS4_7SwizzleILi3ELi4ELi3EEENS4_18smem_ptr_flag_bitsILi8EEENSS_INS5_IJSF_NSA_ILi8EEEEEENS5_IJSB_SF_EEEEEEENS4_9Copy_AtomIJNS4_39AutoVectorizingCopyWithAssumedAlignmentILi128EEESH_EEENS4_8identityES11_NS12_IS14_S16_NSS_INS5_IJS17_SF_EEENS5_IJSF_SB_EEEEEEEvS1G_EENS_8epilogue10collective6detail29Sm90TmaWarpSpecializedAdapterINS1N_15DefaultEpilogueISH_SJ_SJ_NS1M_6thread17LinearCombinationISH_Li1EffLNS1R_9ScaleType4KindE0ELNS_15FloatRoundStyleE2ESH_EENS1_15EpilogueDefaultEEEEEvvEEEEvNT_6ParamsE)
        /*0008*/ 	.word	0x000000a8


	//----- nvinfo : EIATTR_FRAME_SIZE
	.align		4
.L_16:
        /*000c*/ 	.byte	0x04, 0x11
        /*000e*/ 	.short	(.L_18 - .L_17)
	.align		4
.L_17:
        /*0010*/ 	.word	index@(_ZN7cutlass13device_kernelINS_4gemm6kernel13GemmUniversalIN4cute5tupleIJiiiiEEENS1_10collective13CollectiveMmaINS1_39MainloopSm90TmaGmmaRmemAWarpSpecializedILi7ENS5_IJNS4_1CILi1EEESB_SB_EEENS1_35KernelTmaWarpSpecializedCooperativeEEENS5_IJNSA_ILi128EEESF_SF_EEENS_12float_e5m2_tENS5_IJSB_llEEESH_NS5_IJlSB_lEEENS4_8TiledMMAINS4_8MMA_AtomIJNS4_4SM904GMMA31MMA_64x128x32_F32E5M2E5M2_RS_TNILNSN_7ScaleInE1ELSP_1EEEEEENS4_6LayoutINS5_IJNSA_ILi2EEESB_SB_EEENS5_IJSB_NSA_ILi0EEESV_EEEEENS5_IJNS4_10UnderscoreESY_SY_EEEEENS4_13SM90_TMA_LOADENS4_14ComposedLayoutINS4_7SwizzleILi3ELi4ELi3EEENS4_18smem_ptr_flag_bitsILi8EEENSS_INS5_IJSF_NSA_ILi8EEEEEENS5_IJSB_SF_EEEEEEENS4_9Copy_AtomIJNS4_39AutoVectorizingCopyWithAssumedAlignmentILi128EEESH_EEENS4_8identityES11_NS12_IS14_S16_NSS_INS5_IJS17_SF_EEENS5_IJSF_SB_EEEEEEEvS1G_EENS_8epilogue10collective6detail29Sm90TmaWarpSpecializedAdapterINS1N_15DefaultEpilogueISH_SJ_SJ_NS1M_6thread17LinearCombinationISH_Li1EffLNS1R_9ScaleType4KindE0ELNS_15FloatRoundStyleE2ESH_EENS1_15EpilogueDefaultEEEEEvvEEEEvNT_6ParamsE)
        /*0014*/ 	.word	0x00000000


	//----- nvinfo : EIATTR_MIN_STACK_SIZE
	.align		4
.L_18:
        /*0018*/ 	.byte	0x04, 0x12
        /*001a*/ 	.short	(.L_20 - .L_19)
	.align		4
.L_19:
        /*001c*/ 	.word	index@(_ZN7cutlass13device_kernelINS_4gemm6kernel13GemmUniversalIN4cute5tupleIJiiiiEEENS1_10collective13CollectiveMmaINS1_39MainloopSm90TmaGmmaRmemAWarpSpecializedILi7ENS5_IJNS4_1CILi1EEESB_SB_EEENS1_35KernelTmaWarpSpecializedCooperativeEEENS5_IJNSA_ILi128EEESF_SF_EEENS_12float_e5m2_tENS5_IJSB_llEEESH_NS5_IJlSB_lEEENS4_8TiledMMAINS4_8MMA_AtomIJNS4_4SM904GMMA31MMA_64x128x32_F32E5M2E5M2_RS_TNILNSN_7ScaleInE1ELSP_1EEEEEENS4_6LayoutINS5_IJNSA_ILi2EEESB_SB_EEENS5_IJSB_NSA_ILi0EEESV_EEEEENS5_IJNS4_10UnderscoreESY_SY_EEEEENS4_13SM90_TMA_LOADENS4_14ComposedLayoutINS4_7SwizzleILi3ELi4ELi3EEENS4_18smem_ptr_flag_bitsILi8EEENSS_INS5_IJSF_NSA_ILi8EEEEEENS5_IJSB_SF_EEEEEEENS4_9Copy_AtomIJNS4_39AutoVectorizingCopyWithAssumedAlignmentILi128EEESH_EEENS4_8identityES11_NS12_IS14_S16_NSS_INS5_IJS17_SF_EEENS5_IJSF_SB_EEEEEEEvS1G_EENS_8epilogue10collective6detail29Sm90TmaWarpSpecializedAdapterINS1N_15DefaultEpilogueISH_SJ_SJ_NS1M_6thread17LinearCombinationISH_Li1EffLNS1R_9ScaleType4KindE0ELNS_15FloatRoundStyleE2ESH_EENS1_15EpilogueDefaultEEEEEvvEEEEvNT_6ParamsE)
        /*0020*/ 	.word	0x00000000
.L_20:


//--------------------- .nv.compat                --------------------------
	.section	.nv.compat,"",@"SHT_CUDA_COMPAT_INFO"
	.align	4
        /*0000*/ 	.byte	0x02, 0x09, 0x01, 0x00, 0x02, 0x02, 0x04, 0x00, 0x02, 0x05, 0x05, 0x00, 0x03, 0x07, 0x01, 0x01
        /*0010*/ 	.byte	0x02, 0x03, 0x01, 0x00, 0x02, 0x06, 0x01, 0x00, 0x04, 0x0b, 0x08, 0x00, 0x00, 0x00, 0x00, 0x00
        /*0020*/ 	.byte	0x00, 0x00, 0x00, 0x00


//--------------------- .nv.info._ZN7cutlass13device_kernelINS_4gemm6kernel13GemmUniversalIN4cute5tupleIJiiiiEEENS1_10collective13CollectiveMmaINS1_39MainloopSm90TmaGmmaRmemAWarpSpecializedILi7ENS5_IJNS4_1CILi1EEESB_SB_EEENS1_35KernelTmaWarpSpecializedCooperativeEEENS5_IJNSA_ILi128EEESF_SF_EEENS_12float_e5m2_tENS5_IJSB_llEEESH_NS5_IJlSB_lEEENS4_8TiledMMAINS4_8MMA_AtomIJNS4_4SM904GMMA31MMA_64x128x32_F32E5M2E5M2_RS_TNILNSN_7ScaleInE1ELSP_1EEEEEENS4_6LayoutINS5_IJNSA_ILi2EEESB_SB_EEENS5_IJSB_NSA_ILi0EEESV_EEEEENS5_IJNS4_10UnderscoreESY_SY_EEEEENS4_13SM90_TMA_LOADENS4_14ComposedLayoutINS4_7SwizzleILi3ELi4ELi3EEENS4_18smem_ptr_flag_bitsILi8EEENSS_INS5_IJSF_NSA_ILi8EEEEEENS5_IJSB_SF_EEEEEEENS4_9Copy_AtomIJNS4_39AutoVectorizingCopyWithAssumedAlignmentILi128EEESH_EEENS4_8identityES11_NS12_IS14_S16_NSS_INS5_IJS17_SF_EEENS5_IJSF_SB_EEEEEEEvS1G_EENS_8epilogue10collective6detail29Sm90TmaWarpSpecializedAdapterINS1N_15DefaultEpilogueISH_SJ_SJ_NS1M_6thread17LinearCombinationISH_Li1EffLNS1R_9ScaleType4KindE0ELNS_15FloatRoundStyleE2ESH_EENS1_15EpilogueDefaultEEEEEvvEEEEvNT_6ParamsE --------------------------
	.section	.nv.info._ZN7cutlass13device_kernelINS_4gemm6kernel13GemmUniversalIN4cute5tupleIJiiiiEEENS1_10collective13CollectiveMmaINS1_39MainloopSm90TmaGmmaRmemAWarpSpecializedILi7ENS5_IJNS4_1CILi1EEESB_SB_EEENS1_35KernelTmaWarpSpecializedCooperativeEEENS5_IJNSA_ILi128EEESF_SF_EEENS_12float_e5m2_tENS5_IJSB_llEEESH_NS5_IJlSB_lEEENS4_8TiledMMAINS4_8MMA_AtomIJNS4_4SM904GMMA31MMA_64x128x32_F32E5M2E5M2_RS_TNILNSN_7ScaleInE1ELSP_1EEEEEENS4_6LayoutINS5_IJNSA_ILi2EEESB_SB_EEENS5_IJSB_NSA_ILi0EEESV_EEEEENS5_IJNS4_10UnderscoreESY_SY_EEEEENS4_13SM90_TMA_LOADENS4_14ComposedLayoutINS4_7SwizzleILi3ELi4ELi3EEENS4_18smem_ptr_flag_bitsILi8EEENSS_INS5_IJSF_NSA_ILi8EEEEEENS5_IJSB_SF_EEEEEEENS4_9Copy_AtomIJNS4_39AutoVectorizingCopyWithAssumedAlignmentILi128EEESH_EEENS4_8identityES11_NS12_IS14_S16_NSS_INS5_IJS17_SF_EEENS5_IJSF_SB_EEEEEEEvS1G_EENS_8epilogue10collective6detail29Sm90TmaWarpSpecializedAdapterINS1N_15DefaultEpilogueISH_SJ_SJ_NS1M_6thread17LinearCombinationISH_Li1EffLNS1R_9ScaleType4KindE0ELNS_15FloatRoundStyleE2ESH_EENS1_15EpilogueDefaultEEEEEvvEEEEvNT_6ParamsE,"",@"SHT_CUDA_INFO"
	.sectionflags	@""
	.align	4


	//----- nvinfo : EIATTR_CUDA_API_VERSION
	.align		4
        /*0000*/ 	.byte	0x04, 0x37
        /*0002*/ 	.short	(.L_22 - .L_21)
.L_21:
        /*0004*/ 	.word	0x00000082


	//----- nvinfo : EIATTR_KPARAM_INFO
	.align		4
.L_22:
        /*0008*/ 	.byte	0x04, 0x17
        /*000a*/ 	.short	(.L_24 - .L_23)
.L_23:
        /*000c*/ 	.word	0x00000000
        /*0010*/ 	.short	0x0000
        /*0012*/ 	.short	0x0070
        /*0014*/ 	.byte	0x00, 0xf0, 0x01, 0x10


	//----- nvinfo : EIATTR_SPARSE_MMA_MASK
	.align		4
.L_24:
        /*0018*/ 	.byte	0x03, 0x50
        /*001a*/ 	.short	0x0000


	//----- nvinfo : EIATTR_MAXREG_COUNT
	.align		4
        /*001c*/ 	.byte	0x03, 0x1b
        /*001e*/ 	.short	0x00a8


	//----- nvinfo : EIATTR_NUM_BARRIERS
	.align		4
        /*0020*/ 	.byte	0x02, 0x4c
        /*0022*/ 	.byte	0x01
	.zero		1


	//----- nvinfo : EIATTR_EXTERNS
	.align		4
        /*0024*/ 	.byte	0x04, 0x0f
        /*0026*/ 	.short	(.L_26 - .L_25)


	//   ....[0]....
	.align		4
.L_25:
        /*0028*/ 	.word	index@(__assertfail)


	//----- nvinfo : EIATTR_MERCURY_ISA_VERSION
	.align		4
.L_26:
        /*002c*/ 	.byte	0x03, 0x5f
        /*002e*/ 	.short	0x0101


	//----- nvinfo : EIATTR_INT_WARP_WIDE_INSTR_OFFSETS
	.align		4
        /*0030*/ 	.byte	0x04, 0x31
        /*0032*/ 	.short	(.L_28 - .L_27)


	//   ....[0]....
.L_27:
        /*0034*/ 	.word	0x00000420


	//   ....[1]....
        /*0038*/ 	.word	0x00000430


	//   ....[2]....
        /*003c*/ 	.word	0x00000520


	//----- nvinfo : EIATTR_COOP_GROUP_MASK_REGIDS
	.align		4
.L_28:
        /*0040*/ 	.byte	0x04, 0x29
        /*0042*/ 	.short	(.L_30 - .L_29)


	//   ....[0]....
.L_29:
        /*0044*/ 	.word	0xffffffff


	//   ....[1]....
        /*0048*/ 	.word	0xffffffff


	//   ....[2]....
        /*004c*/ 	.word	0xffffffff


	//   ....[3]....
        /*0050*/ 	.word	0xffffffff


	//   ....[4]....
        /*0054*/ 	.word	0x0500000f


	//----- nvinfo : EIATTR_COOP_GROUP_INSTR_OFFSETS
	.align		4
.L_30:
        /*0058*/ 	.byte	0x04, 0x28
        /*005a*/ 	.short	(.L_32 - .L_31)


	//   ....[0]....
.L_31:
        /*005c*/ 	.word	0x00000060


	//   ....[1]....
        /*0060*/ 	.word	0x00000070


	//   ....[2]....
        /*0064*/ 	.word	0x00000130


	//   ....[3]....
        /*0068*/ 	.word	0x00000320


	//   ....[4]....
        /*006c*/ 	.word	0x0000a1c0


	//----- nvinfo : EIATTR_REG_RECONFIG
	.align		4
.L_32:
        /*0070*/ 	.byte	0x01, 0x54
	.zero		2


	//----- nvinfo : EIATTR_SYSCALL_OFFSETS
	.align		4
        /*0074*/ 	.byte	0x04, 0x46
        /*0076*/ 	.short	(.L_34 - .L_33)


	//   ....[0]....
.L_33:
        /*0078*/ 	.word	0x000013f0


	//   ....[1]....
        /*007c*/ 	.word	0x00001550


	//   ....[2]....
        /*0080*/ 	.word	0x00001640


	//   ....[3]....
        /*0084*/ 	.word	0x000090e0


	//   ....[4]....
        /*0088*/ 	.word	0x00009210


	//----- nvinfo : EIATTR_MBARRIER_INSTR_OFFSETS
	.align		4
.L_34:
        /*008c*/ 	.byte	0x04, 0x39
        /*008e*/ 	.short	(.L_36 - .L_35)


	//   ....[0]....
.L_35:
        /*0090*/ 	.word	0x00000230
        /*0094*/ 	.word	0x000000ff
        /*0098*/ 	.word	0x00000000
        /*009c*/ 	.short	0x0100
        /*009e*/ 	.byte	0x08
	.zero		1


	//   ....[1]....
        /*00a0*/ 	.word	0x00000240
        /*00a4*/ 	.word	0x000000ff
        /*00a8*/ 	.word	0x00000038
        /*00ac*/ 	.short	0x0100
        /*00ae*/ 	.byte	0x08
	.zero		1


	//   ....[2]....
        /*00b0*/ 	.word	0x00000250
        /*00b4*/ 	.word	0x000000ff
        /*00b8*/ 	.word	0x00000008
        /*00bc*/ 	.short	0x0100
        /*00be*/ 	.byte	0x08
	.zero		1


	//   ....[3]....
        /*00c0*/ 	.word	0x00000260
        /*00c4*/ 	.word	0x000000ff
        /*00c8*/ 	.word	0x00000040
        /*00cc*/ 	.short	0x0100
        /*00ce*/ 	.byte	0x08
	.zero		1


	//   ....[4]....
        /*00d0*/ 	.word	0x00000270
        /*00d4*/ 	.word	0x000000ff
        /*00d8*/ 	.word	0x00000010
        /*00dc*/ 	.short	0x0100
        /*00de*/ 	.byte	0x08
	.zero		1


	//   ....[5]....
        /*00e0*/ 	.word	0x00000280
        /*00e4*/ 	.word	0x000000ff
        /*00e8*/ 	.word	0x00000048
        /*00ec*/ 	.short	0x0100
        /*00ee*/ 	.byte	0x08
	.zero		1


	//   ....[6]....
        /*00f0*/ 	.word	0x00000290
        /*00f4*/ 	.word	0x000000ff
        /*00f8*/ 	.word	0x00000018
        /*00fc*/ 	.short	0x0100
        /*00fe*/ 	.byte	0x08
	.zero		1


	//   ....[7]....
        /*0100*/ 	.word	0x000002a0
        /*0104*/ 	.word	0x000000ff
        /*0108*/ 	.word	0x00000050
        /*010c*/ 	.short	0x0100
        /*010e*/ 	.byte	0x08
	.zero		1


	//   ....[8]....
        /*0110*/ 	.word	0x000002b0
        /*0114*/ 	.word	0x000000ff
        /*0118*/ 	.word	0x00000020
        /*011c*/ 	.short	0x0100
        /*011e*/ 	.byte	0x08
	.zero		1


	//   ....[9]....
        /*0120*/ 	.word	0x000002c0
        /*0124*/ 	.word	0x000000ff
        /*0128*/ 	.word	0x00000058
        /*012c*/ 	.short	0x0100
        /*012e*/ 	.byte	0x08
	.zero		1


	//   ....[10]....
        /*0130*/ 	.word	0x000002d0
        /*0134*/ 	.word	0x000000ff
        /*0138*/ 	.word	0x00000028
        /*013c*/ 	.short	0x0100
        /*013e*/ 	.byte	0x08
	.zero		1


	//   ....[11]....
        /*0140*/ 	.word	0x000002e0
        /*0144*/ 	.word	0x000000ff
        /*0148*/ 	.word	0x00000060
        /*014c*/ 	.short	0x0100
        /*014e*/ 	.byte	0x08
	.zero		1


	//   ....[12]....
        /*0150*/ 	.word	0x000002f0
        /*0154*/ 	.word	0x000000ff
        /*0158*/ 	.word	0x00000030
        /*015c*/ 	.short	0x0100
        /*015e*/ 	.byte	0x08
	.zero		1


	//   ....[13]....
        /*0160*/ 	.word	0x00000300
        /*0164*/ 	.word	0x000000ff
        /*0168*/ 	.word	0x00000068
        /*016c*/ 	.short	0x0100
        /*016e*/ 	.byte	0x08
	.zero		1


	//   ....[14]....
        /*0170*/ 	.word	0x000005a0
        /*0174*/ 	.word	0x000000ff
        /*0178*/ 	.word	0x00000080
        /*017c*/ 	.short	0x0100
        /*017e*/ 	.byte	0x08
	.zero		1


	//   ....[15]....
        /*0180*/ 	.word	0x00000620
        /*0184*/ 	.word	0x000000ff
        /*0188*/ 	.word	0x00000088
        /*018c*/ 	.short	0x0100
        /*018e*/ 	.byte	0x08
	.zero		1


	//   ....[16]....
        /*0190*/ 	.word	0x00001730
        /*0194*/ 	.word	0x00000005
        /*0198*/ 	.word	0x00000000
        /*019c*/ 	.short	0x010a
        /*019e*/ 	.byte	0x3f
	.zero		1


	//   ....[17]....
        /*01a0*/ 	.word	0x00001770
        /*01a4*/ 	.word	0x00000005
        /*01a8*/ 	.word	0x00000000
        /*01ac*/ 	.short	0x010a
        /*01ae*/ 	.byte	0x3f
	.zero		1


	//   ....[18]....
        /*01b0*/ 	.word	0x00001880
        /*01b4*/ 	.word	0x00000004
        /*01b8*/ 	.word	0x00000000
        /*01bc*/ 	.short	0x010a
        /*01be*/ 	.byte	0x3f
	.zero		1


	//   ....[19]....
        /*01c0*/ 	.word	0x000021e0
        /*01c4*/ 	.word	0x00000004
        /*01c8*/ 	.word	0x00000000
        /*01cc*/ 	.short	0x010a
        /*01ce*/ 	.byte	0x3f
	.zero		1


	//   ....[20]....
        /*01d0*/ 	.word	0x000025b0
        /*01d4*/ 	.word	0x00000014
        /*01d8*/ 	.word	0x00000000
        /*01dc*/ 	.short	0x010a
        /*01de*/ 	.byte	0x3f
	.zero		1


	//   ....[21]....
        /*01e0*/ 	.word	0x00002a50
        /*01e4*/ 	.word	0x00000006
        /*01e8*/ 	.word	0x00000000
        /*01ec*/ 	.short	0x0101
        /*01ee*/ 	.byte	0x3f
	.zero		1


	//   ....[22]....
        /*01f0*/ 	.word	0x00002d30
        /*01f4*/ 	.word	0x00000014
        /*01f8*/ 	.word	0x00000000
        /*01fc*/ 	.short	0x010a
        /*01fe*/ 	.byte	0x3f
	.zero		1


	//   ....[23]....
        /*0200*/ 	.word	0x00003500
        /*0204*/ 	.word	0x00000004
        /*0208*/ 	.word	0x00000000
        /*020c*/ 	.short	0x0101
        /*020e*/ 	.byte	0x3f
	.zero		1


	//   ....[24]....
        /*0210*/ 	.word	0x000038a0
        /*0214*/ 	.word	0x00000003
        /*0218*/ 	.word	0x00000000
        /*021c*/ 	.short	0x0101
        /*021e*/ 	.byte	0x3f
	.zero		1


	//   ....[25]....
        /*0220*/ 	.word	0x000092e0
        /*0224*/ 	.word	0x00000008
        /*0228*/ 	.word	0x00000038
        /*022c*/ 	.short	0x010a
        /*022e*/ 	.byte	0x3f
	.zero		1


	//   ....[26]....
        /*0230*/ 	.word	0x000096c0
        /*0234*/ 	.word	0x00000006
        /*0238*/ 	.word	0x00000088
        /*023c*/ 	.short	0x0101
        /*023e*/ 	.byte	0x3f
	.zero		1


	//   ....[27]....
        /*0240*/ 	.word	0x00009dc0
        /*0244*/ 	.word	0x00000005
        /*0248*/ 	.word	0x00000000
        /*024c*/ 	.short	0x010a
        /*024e*/ 	.byte	0x3f
	.zero		1


	//   ....[28]....
        /*0250*/ 	.word	0x00009e40
        /*0254*/ 	.word	0x00000007
        /*0258*/ 	.word	0x00000000
        /*025c*/ 	.short	0x010a
        /*025e*/ 	.byte	0x3f
	.zero		1


	//   ....[29]....
        /*0260*/ 	.word	0x00009ed0
        /*0264*/ 	.word	0x00000006
        /*0268*/ 	.word	0x00000000
        /*026c*/ 	.short	0x010a
        /*026e*/ 	.byte	0x3f
	.zero		1


	//   ....[30]....
        /*0270*/ 	.word	0x00009f60
        /*0274*/ 	.word	0x00000009
        /*0278*/ 	.word	0x00000000
        /*027c*/ 	.short	0x010a
        /*027e*/ 	.byte	0x3f
	.zero		1


	//   ....[31]....
        /*0280*/ 	.word	0x00009ff0
        /*0284*/ 	.word	0x00000008
        /*0288*/ 	.word	0x00000000
        /*028c*/ 	.short	0x010a
        /*028e*/ 	.byte	0x3f
	.zero		1


	//   ....[32]....
        /*0290*/ 	.word	0x0000a080
        /*0294*/ 	.word	0x0000000b
        /*0298*/ 	.word	0x00000000
        /*029c*/ 	.short	0x010a
        /*029e*/ 	.byte	0x3f
	.zero		1


	//   ....[33]....
        /*02a0*/ 	.word	0x0000a110
        /*02a4*/ 	.word	0x00000003
        /*02a8*/ 	.word	0x00000000
        /*02ac*/ 	.short	0x010a
        /*02ae*/ 	.byte	0x3f
	.zero		1


	//   ....[34]....
        /*02b0*/ 	.word	0x0000a1f0
        /*02b4*/ 	.word	0x00000005
        /*02b8*/ 	.word	0x00000000
        /*02bc*/ 	.short	0x010a
        /*02be*/ 	.byte	0x3f
	.zero		1


	//   ....[35]....
        /*02c0*/ 	.word	0x0000a240
        /*02c4*/ 	.word	0x00000004
        /*02c8*/ 	.word	0x00000000
        /*02cc*/ 	.short	0x010a
        /*02ce*/ 	.byte	0x3f
	.zero		1


	//   ....[36]....
        /*02d0*/ 	.word	0x0000a290
        /*02d4*/ 	.word	0x00000014
        /*02d8*/ 	.word	0x00000000
        /*02dc*/ 	.short	0x010a
        /*02de*/ 	.byte	0x3f
	.zero		1


	//   ....[37]....
        /*02e0*/ 	.word	0x0000a360
        /*02e4*/ 	.word	0x00000008
        /*02e8*/ 	.word	0x00000038
        /*02ec*/ 	.short	0x010a
        /*02ee*/ 	.byte	0x3f
	.zero		1


	//   ....[38]....
        /*02f0*/ 	.word	0x0000a430
        /*02f4*/ 	.word	0x00000005
        /*02f8*/ 	.word	0x00000000
        /*02fc*/ 	.short	0x010a
        /*02fe*/ 	.byte	0x3f
	.zero		1


	//   ....[39]....
        /*0300*/ 	.word	0x0000a480
        /*0304*/ 	.word	0x00000007
        /*0308*/ 	.word	0x00000000
        /*030c*/ 	.short	0x010a
        /*030e*/ 	.byte	0x3f
	.zero		1


	//   ....[40]....
        /*0310*/ 	.word	0x0000a4d0
        /*0314*/ 	.word	0x00000006
        /*0318*/ 	.word	0x00000000
        /*031c*/ 	.short	0x010a
        /*031e*/ 	.byte	0x3f
	.zero		1


	//   ....[41]....
        /*0320*/ 	.word	0x0000a520
        /*0324*/ 	.word	0x00000009
        /*0328*/ 	.word	0x00000000
        /*032c*/ 	.short	0x010a
        /*032e*/ 	.byte	0x3f
	.zero		1


	//   ....[42]....
        /*0330*/ 	.word	0x0000a570
        /*0334*/ 	.word	0x00000008
        /*0338*/ 	.word	0x00000000
        /*033c*/ 	.short	0x010a
        /*033e*/ 	.byte	0x3f
	.zero		1


	//   ....[43]....
        /*0340*/ 	.word	0x0000a5c0
        /*0344*/ 	.word	0x0000000b
        /*0348*/ 	.word	0x00000000
        /*034c*/ 	.short	0x010a
        /*034e*/ 	.byte	0x3f
	.zero		1


	//----- nvinfo : EIATTR_NUM_MBARRIERS
	.align		4
.L_36:
        /*0350*/ 	.byte	0x03, 0x38
        /*0352*/ 	.short	0x0010


	//----- nvinfo : EIATTR_EXIT_INSTR_OFFSETS
	.align		4
        /*0354*/ 	.byte	0x04, 0x1c
        /*0356*/ 	.short	(.L_38 - .L_37)


	//   ....[0]....
.L_37:
        /*0358*/ 	.word	0x000006c0


	//   ....[1]....
        /*035c*/ 	.word	0x00000f80


	//   ....[2]....
        /*0360*/ 	.word	0x00008740


	//   ....[3]....
        /*0364*/ 	.word	0x00008d60


	//   ....[4]....
        /*0368*/ 	.word	0x0000a160


	//----- nvinfo : EIATTR_MAX_THREADS
	.align		4
.L_38:
        /*036c*/ 	.byte	0x04, 0x05
        /*036e*/ 	.short	(.L_40 - .L_39)
.L_39:
        /*0370*/ 	.word	0x00000180
        /*0374*/ 	.word	0x00000001
        /*0378*/ 	.word	0x00000001


	//----- nvinfo : EIATTR_CRS_STACK_SIZE
	.align		4
.L_40:
        /*037c*/ 	.byte	0x04, 0x1e
        /*037e*/ 	.short	(.L_42 - .L_41)
.L_41:
        /*0380*/ 	.word	0x00000000


	//----- nvinfo : EIATTR_CBANK_PARAM_SIZE
	.align		4
.L_42:
        /*0384*/ 	.byte	0x03, 0x19
        /*0386*/ 	.short	0x0470


	//----- nvinfo : EIATTR_PARAM_CBANK
	.align		4
        /*0388*/ 	.byte	0x04, 0x0a
        /*038a*/ 	.short	(.L_44 - .L_43)
	.align		4
.L_43:
        /*038c*/ 	.word	index@(.nv.constant0._ZN7cutlass13device_kernelINS_4gemm6kernel13GemmUniversalIN4cute5tupleIJiiiiEEENS1_10collective13CollectiveMmaINS1_39MainloopSm90TmaGmmaRmemAWarpSpecializedILi7ENS5_IJNS4_1CILi1EEESB_SB_EEENS1_35KernelTmaWarpSpecializedCooperativeEEENS5_IJNSA_ILi128EEESF_SF_EEENS_12float_e5m2_tENS5_IJSB_llEEESH_NS5_IJlSB_lEEENS4_8TiledMMAINS4_8MMA_AtomIJNS4_4SM904GMMA31MMA_64x128x32_F32E5M2E5M2_RS_TNILNSN_7ScaleInE1ELSP_1EEEEEENS4_6LayoutINS5_IJNSA_ILi2EEESB_SB_EEENS5_IJSB_NSA_ILi0EEESV_EEEEENS5_IJNS4_10UnderscoreESY_SY_EEEEENS4_13SM90_TMA_LOADENS4_14ComposedLayoutINS4_7SwizzleILi3ELi4ELi3EEENS4_18smem_ptr_flag_bitsILi8EEENSS_INS5_IJSF_NSA_ILi8EEEEEENS5_IJSB_SF_EEEEEEENS4_9Copy_AtomIJNS4_39AutoVectorizingCopyWithAssumedAlignmentILi128EEESH_EEENS4_8identityES11_NS12_IS14_S16_NSS_INS5_IJS17_SF_EEENS5_IJSF_SB_EEEEEEEvS1G_EENS_8epilogue10collective6detail29Sm90TmaWarpSpecializedAdapterINS1N_15DefaultEpilogueISH_SJ_SJ_NS1M_6thread17LinearCombinationISH_Li1EffLNS1R_9ScaleType4KindE0ELNS_15FloatRoundStyleE2ESH_EENS1_15EpilogueDefaultEEEEEvvEEEEvNT_6ParamsE)
        /*0390*/ 	.short	0x0210
        /*0392*/ 	.short	0x0470


	//----- nvinfo : EIATTR_SW_WAR
	.align		4
.L_44:
        /*0394*/ 	.byte	0x04, 0x36
        /*0396*/ 	.short	(.L_46 - .L_45)
.L_45:
        /*0398*/ 	.word	0x00000008
.L_46:


//--------------------- .nv.callgraph             --------------------------
	.section	.nv.callgraph,"",@"SHT_CUDA_CALLGRAPH"
	.align	4
	.sectionentsize	8
	.align		4
        /*0000*/ 	.word	0x00000000
	.align		4
        /*0004*/ 	.word	0xffffffff
	.align		4
        /*0008*/ 	.word	index@(_ZN7cutlass13device_kernelINS_4gemm6kernel13GemmUniversalIN4cute5tupleIJiiiiEEENS1_10collective13CollectiveMmaINS1_39MainloopSm90TmaGmmaRmemAWarpSpecializedILi7ENS5_IJNS4_1CILi1EEESB_SB_EEENS1_35KernelTmaWarpSpecializedCooperativeEEENS5_IJNSA_ILi128EEESF_SF_EEENS_12float_e5m2_tENS5_IJSB_llEEESH_NS5_IJlSB_lEEENS4_8TiledMMAINS4_8MMA_AtomIJNS4_4SM904GMMA31MMA_64x128x32_F32E5M2E5M2_RS_TNILNSN_7ScaleInE1ELSP_1EEEEEENS4_6LayoutINS5_IJNSA_ILi2EEESB_SB_EEENS5_IJSB_NSA_ILi0EEESV_EEEEENS5_IJNS4_10UnderscoreESY_SY_EEEEENS4_13SM90_TMA_LOADENS4_14ComposedLayoutINS4_7SwizzleILi3ELi4ELi3EEENS4_18smem_ptr_flag_bitsILi8EEENSS_INS5_IJSF_NSA_ILi8EEEEEENS5_IJSB_SF_EEEEEEENS4_9Copy_AtomIJNS4_39AutoVectorizingCopyWithAssumedAlignmentILi128EEESH_EEENS4_8identityES11_NS12_IS14_S16_NSS_INS5_IJS17_SF_EEENS5_IJSF_SB_EEEEEEEvS1G_EENS_8epilogue10collective6detail29Sm90TmaWarpSpecializedAdapterINS1N_15DefaultEpilogueISH_SJ_SJ_NS1M_6thread17LinearCombinationISH_Li1EffLNS1R_9ScaleType4KindE0ELNS_15FloatRoundStyleE2ESH_EENS1_15EpilogueDefaultEEEEEvvEEEEvNT_6ParamsE)
	.align		4
        /*000c*/ 	.word	index@(__assertfail)
	.align		4
        /*0010*/ 	.word	0x00000000
	.align		4
        /*0014*/ 	.word	0xfffffffe
	.align		4
        /*0018*/ 	.word	0x00000000
	.align		4
        /*001c*/ 	.word	0xfffffffd
	.align		4
        /*0020*/ 	.word	0x00000000
	.align		4
        /*0024*/ 	.word	0xfffffffc


//--------------------- .nv.constant4             --------------------------
	.section	.nv.constant4,"a",@progbits
	.align	8
	.align		8
.nv.constant4:
        /*0000*/ 	.dword	__assertfail
	.align		8
        /*0008*/ 	.dword	__unnamed_1
	.align		8
        /*0010*/ 	.dword	__unnamed_2
	.align		8
        /*0018*/ 	.dword	_ZN40_INTERNAL_6c81bec4_4_k_cu_dcf4cb29_219554cuda3std3__45__cpo5beginE
	.align		8
        /*0020*/ 	.dword	_ZN40_INTERNAL_6c81bec4_4_k_cu_dcf4cb29_219554cuda3std3__45__cpo3endE
	.align		8
        /*0028*/ 	.dword	_ZN40_INTERNAL_6c81bec4_4_k_cu_dcf4cb29_219554cuda3std3__45__cpo6cbeginE
	.align		8
        /*0030*/ 	.dword	_ZN40_INTERNAL_6c81bec4_4_k_cu_dcf4cb29_219554cuda3std3__45__cpo4cendE
	.align		8
        /*0038*/ 	.dword	_ZN40_INTERNAL_6c81bec4_4_k_cu_dcf4cb29_219554cuda3std3__442_GLOBAL__N__6c81bec4_4_k_cu_dcf4cb29_219556ignoreE
	.align		8
        /*0040*/ 	.dword	_ZN40_INTERNAL_6c81bec4_4_k_cu_dcf4cb29_219554cuda3std3__419piecewise_constructE
	.align		8
        /*0048*/ 	.dword	_ZN40_INTERNAL_6c81bec4_4_k_cu_dcf4cb29_219554cuda3std3__48in_placeE
	.align		8
        /*0050*/ 	.dword	_ZN40_INTERNAL_6c81bec4_4_k_cu_dcf4cb29_219554cuda3std6ranges3__45__cpo4swapE
	.align		8
        /*0058*/ 	.dword	_ZN40_INTERNAL_6c81bec4_4_k_cu_dcf4cb29_219554cuda3std6ranges3__45__cpo9iter_moveE
	.align		8
        /*0060*/ 	.dword	_ZN40_INTERNAL_6c81bec4_4_k_cu_dcf4cb29_219554cute7productE
	.align		8
        /*0068*/ 	.dword	_ZN40_INTERNAL_6c81bec4_4_k_cu_dcf4cb29_219554cute1_E
	.align		8
        /*0070*/ 	.dword	$str$24
	.align		8
        /*0078*/ 	.dword	$str$25


//--------------------- .text._ZN7cutlass13device_kernelINS_4gemm6kernel13GemmUniversalIN4cute5tupleIJiiiiEEENS1_10collective13CollectiveMmaINS1_39MainloopSm90TmaGmmaRmemAWarpSpecializedILi7ENS5_IJNS4_1CILi1EEESB_SB_EEENS1_35KernelTmaWarpSpecializedCooperativeEEENS5_IJNSA_ILi128EEESF_SF_EEENS_12float_e5m2_tENS5_IJSB_llEEESH_NS5_IJlSB_lEEENS4_8TiledMMAINS4_8MMA_AtomIJNS4_4SM904GMMA31MMA_64x128x32_F32E5M2E5M2_RS_TNILNSN_7ScaleInE1ELSP_1EEEEEENS4_6LayoutINS5_IJNSA_ILi2EEESB_SB_EEENS5_IJSB_NSA_ILi0EEESV_EEEEENS5_IJNS4_10UnderscoreESY_SY_EEEEENS4_13SM90_TMA_LOADENS4_14ComposedLayoutINS4_7SwizzleILi3ELi4ELi3EEENS4_18smem_ptr_flag_bitsILi8EEENSS_INS5_IJSF_NSA_ILi8EEEEEENS5_IJSB_SF_EEEEEEENS4_9Copy_AtomIJNS4_39AutoVectorizingCopyWithAssumedAlignmentILi128EEESH_EEENS4_8identityES11_NS12_IS14_S16_NSS_INS5_IJS17_SF_EEENS5_IJSF_SB_EEEEEEEvS1G_EENS_8epilogue10collective6detail29Sm90TmaWarpSpecializedAdapterINS1N_15DefaultEpilogueISH_SJ_SJ_NS1M_6thread17LinearCombinationISH_Li1EffLNS1R_9ScaleType4KindE0ELNS_15FloatRoundStyleE2ESH_EENS1_15EpilogueDefaultEEEEEvvEEEEvNT_6ParamsE --------------------------
	.section	.text._ZN7cutlass13device_kernelINS_4gemm6kernel13GemmUniversalIN4cute5tupleIJiiiiEEENS1_10collective13CollectiveMmaINS1_39MainloopSm90TmaGmmaRmemAWarpSpecializedILi7ENS5_IJNS4_1CILi1EEESB_SB_EEENS1_35KernelTmaWarpSpecializedCooperativeEEENS5_IJNSA_ILi128EEESF_SF_EEENS_12float_e5m2_tENS5_IJSB_llEEESH_NS5_IJlSB_lEEENS4_8TiledMMAINS4_8MMA_AtomIJNS4_4SM904GMMA31MMA_64x128x32_F32E5M2E5M2_RS_TNILNSN_7ScaleInE1ELSP_1EEEEEENS4_6LayoutINS5_IJNSA_ILi2EEESB_SB_EEENS5_IJSB_NSA_ILi0EEESV_EEEEENS5_IJNS4_10UnderscoreESY_SY_EEEEENS4_13SM90_TMA_LOADENS4_14ComposedLayoutINS4_7SwizzleILi3ELi4ELi3EEENS4_18smem_ptr_flag_bitsILi8EEENSS_INS5_IJSF_NSA_ILi8EEEEEENS5_IJSB_SF_EEEEEEENS4_9Copy_AtomIJNS4_39AutoVectorizingCopyWithAssumedAlignmentILi128EEESH_EEENS4_8identityES11_NS12_IS14_S16_NSS_INS5_IJS17_SF_EEENS5_IJSF_SB_EEEEEEEvS1G_EENS_8epilogue10collective6detail29Sm90TmaWarpSpecializedAdapterINS1N_15DefaultEpilogueISH_SJ_SJ_NS1M_6thread17LinearCombinationISH_Li1EffLNS1R_9ScaleType4KindE0ELNS_15FloatRoundStyleE2ESH_EENS1_15EpilogueDefaultEEEEEvvEEEEvNT_6ParamsE,"ax",@progbits
	.align	128
.text._ZN7cutlass13device_kernelINS_4gemm6kernel13GemmUniversalIN4cute5tupleIJiiiiEEENS1_10collective13CollectiveMmaINS1_39MainloopSm90TmaGmmaRmemAWarpSpecializedILi7ENS5_IJNS4_1CILi1EEESB_SB_EEENS1_35KernelTmaWarpSpecializedCooperativeEEENS5_IJNSA_ILi128EEESF_SF_EEENS_12float_e5m2_tENS5_IJSB_llEEESH_NS5_IJlSB_lEEENS4_8TiledMMAINS4_8MMA_AtomIJNS4_4SM904GMMA31MMA_64x128x32_F32E5M2E5M2_RS_TNILNSN_7ScaleInE1ELSP_1EEEEEENS4_6LayoutINS5_IJNSA_ILi2EEESB_SB_EEENS5_IJSB_NSA_ILi0EEESV_EEEEENS5_IJNS4_10UnderscoreESY_SY_EEEEENS4_13SM90_TMA_LOADENS4_14ComposedLayoutINS4_7SwizzleILi3ELi4ELi3EEENS4_18smem_ptr_flag_bitsILi8EEENSS_INS5_IJSF_NSA_ILi8EEEEEENS5_IJSB_SF_EEEEEEENS4_9Copy_AtomIJNS4_39AutoVectorizingCopyWithAssumedAlignmentILi128EEESH_EEENS4_8identityES11_NS12_IS14_S16_NSS_INS5_IJS17_SF_EEENS5_IJSF_SB_EEEEEEEvS1G_EENS_8epilogue10collective6detail29Sm90TmaWarpSpecializedAdapterINS1N_15DefaultEpilogueISH_SJ_SJ_NS1M_6thread17LinearCombinationISH_Li1EffLNS1R_9ScaleType4KindE0ELNS_15FloatRoundStyleE2ESH_EENS1_15EpilogueDefaultEEEEEvvEEEEvNT_6ParamsE:
        .type           _ZN7cutlass13device_kernelINS_4gemm6kernel13GemmUniversalIN4cute5tupleIJiiiiEEENS1_10collective13CollectiveMmaINS1_39MainloopSm90TmaGmmaRmemAWarpSpecializedILi7ENS5_IJNS4_1CILi1EEESB_SB_EEENS1_35KernelTmaWarpSpecializedCooperativeEEENS5_IJNSA_ILi128EEESF_SF_EEENS_12float_e5m2_tENS5_IJSB_llEEESH_NS5_IJlSB_lEEENS4_8TiledMMAINS4_8MMA_AtomIJNS4_4SM904GMMA31MMA_64x128x32_F32E5M2E5M2_RS_TNILNSN_7ScaleInE1ELSP_1EEEEEENS4_6LayoutINS5_IJNSA_ILi2EEESB_SB_EEENS5_IJSB_NSA_ILi0EEESV_EEEEENS5_IJNS4_10UnderscoreESY_SY_EEEEENS4_13SM90_TMA_LOADENS4_14ComposedLayoutINS4_7SwizzleILi3ELi4ELi3EEENS4_18smem_ptr_flag_bitsILi8EEENSS_INS5_IJSF_NSA_ILi8EEEEEENS5_IJSB_SF_EEEEEEENS4_9Copy_AtomIJNS4_39AutoVectorizingCopyWithAssumedAlignmentILi128EEESH_EEENS4_8identityES11_NS12_IS14_S16_NSS_INS5_IJS17_SF_EEENS5_IJSF_SB_EEEEEEEvS1G_EENS_8epilogue10collective6detail29Sm90TmaWarpSpecializedAdapterINS1N_15DefaultEpilogueISH_SJ_SJ_NS1M_6thread17LinearCombinationISH_Li1EffLNS1R_9ScaleType4KindE0ELNS_15FloatRoundStyleE2ESH_EENS1_15EpilogueDefaultEEEEEvvEEEEvNT_6ParamsE,@function
        .size           _ZN7cutlass13device_kernelINS_4gemm6kernel13GemmUniversalIN4cute5tupleIJiiiiEEENS1_10collective13CollectiveMmaINS1_39MainloopSm90TmaGmmaRmemAWarpSpecializedILi7ENS5_IJNS4_1CILi1EEESB_SB_EEENS1_35KernelTmaWarpSpecializedCooperativeEEENS5_IJNSA_ILi128EEESF_SF_EEENS_12float_e5m2_tENS5_IJSB_llEEESH_NS5_IJlSB_lEEENS4_8TiledMMAINS4_8MMA_AtomIJNS4_4SM904GMMA31MMA_64x128x32_F32E5M2E5M2_RS_TNILNSN_7ScaleInE1ELSP_1EEEEEENS4_6LayoutINS5_IJNSA_ILi2EEESB_SB_EEENS5_IJSB_NSA_ILi0EEESV_EEEEENS5_IJNS4_10UnderscoreESY_SY_EEEEENS4_13SM90_TMA_LOADENS4_14ComposedLayoutINS4_7SwizzleILi3ELi4ELi3EEENS4_18smem_ptr_flag_bitsILi8EEENSS_INS5_IJSF_NSA_ILi8EEEEEENS5_IJSB_SF_EEEEEEENS4_9Copy_AtomIJNS4_39AutoVectorizingCopyWithAssumedAlignmentILi128EEESH_EEENS4_8identityES11_NS12_IS14_S16_NSS_INS5_IJS17_SF_EEENS5_IJSF_SB_EEEEEEEvS1G_EENS_8epilogue10collective6detail29Sm90TmaWarpSpecializedAdapterINS1N_15DefaultEpilogueISH_SJ_SJ_NS1M_6thread17LinearCombinationISH_Li1EffLNS1R_9ScaleType4KindE0ELNS_15FloatRoundStyleE2ESH_EENS1_15EpilogueDefaultEEEEEvvEEEEvNT_6ParamsE,(.L_x_219 - _ZN7cutlass13device_kernelINS_4gemm6kernel13GemmUniversalIN4cute5tupleIJiiiiEEENS1_10collective13CollectiveMmaINS1_39MainloopSm90TmaGmmaRmemAWarpSpecializedILi7ENS5_IJNS4_1CILi1EEESB_SB_EEENS1_35KernelTmaWarpSpecializedCooperativeEEENS5_IJNSA_ILi128EEESF_SF_EEENS_12float_e5m2_tENS5_IJSB_llEEESH_NS5_IJlSB_lEEENS4_8TiledMMAINS4_8MMA_AtomIJNS4_4SM904GMMA31MMA_64x128x32_F32E5M2E5M2_RS_TNILNSN_7ScaleInE1ELSP_1EEEEEENS4_6LayoutINS5_IJNSA_ILi2EEESB_SB_EEENS5_IJSB_NSA_ILi0EEESV_EEEEENS5_IJNS4_10UnderscoreESY_SY_EEEEENS4_13SM90_TMA_LOADENS4_14ComposedLayoutINS4_7SwizzleILi3ELi4ELi3EEENS4_18smem_ptr_flag_bitsILi8EEENSS_INS5_IJSF_NSA_ILi8EEEEEENS5_IJSB_SF_EEEEEEENS4_9Copy_AtomIJNS4_39AutoVectorizingCopyWithAssumedAlignmentILi128EEESH_EEENS4_8identityES11_NS12_IS14_S16_NSS_INS5_IJS17_SF_EEENS5_IJSF_SB_EEEEEEEvS1G_EENS_8epilogue10collective6detail29Sm90TmaWarpSpecializedAdapterINS1N_15DefaultEpilogueISH_SJ_SJ_NS1M_6thread17LinearCombinationISH_Li1EffLNS1R_9ScaleType4KindE0ELNS_15FloatRoundStyleE2ESH_EENS1_15EpilogueDefaultEEEEEvvEEEEvNT_6ParamsE)
        .other          _ZN7cutlass13device_kernelINS_4gemm6kernel13GemmUniversalIN4cute5tupleIJiiiiEEENS1_10collective13CollectiveMmaINS1_39MainloopSm90TmaGmmaRmemAWarpSpecializedILi7ENS5_IJNS4_1CILi1EEESB_SB_EEENS1_35KernelTmaWarpSpecializedCooperativeEEENS5_IJNSA_ILi128EEESF_SF_EEENS_12float_e5m2_tENS5_IJSB_llEEESH_NS5_IJlSB_lEEENS4_8TiledMMAINS4_8MMA_AtomIJNS4_4SM904GMMA31MMA_64x128x32_F32E5M2E5M2_RS_TNILNSN_7ScaleInE1ELSP_1EEEEEENS4_6LayoutINS5_IJNSA_ILi2EEESB_SB_EEENS5_IJSB_NSA_ILi0EEESV_EEEEENS5_IJNS4_10UnderscoreESY_SY_EEEEENS4_13SM90_TMA_LOADENS4_14ComposedLayoutINS4_7SwizzleILi3ELi4ELi3EEENS4_18smem_ptr_flag_bitsILi8EEENSS_INS5_IJSF_NSA_ILi8EEEEEENS5_IJSB_SF_EEEEEEENS4_9Copy_AtomIJNS4_39AutoVectorizingCopyWithAssumedAlignmentILi128EEESH_EEENS4_8identityES11_NS12_IS14_S16_NSS_INS5_IJS17_SF_EEENS5_IJSF_SB_EEEEEEEvS1G_EENS_8epilogue10collective6detail29Sm90TmaWarpSpecializedAdapterINS1N_15DefaultEpilogueISH_SJ_SJ_NS1M_6thread17LinearCombinationISH_Li1EffLNS1R_9ScaleType4KindE0ELNS_15FloatRoundStyleE2ESH_EENS1_15EpilogueDefaultEEEEEvvEEEEvNT_6ParamsE,@"STO_CUDA_ENTRY STV_DEFAULT"
_ZN7cutlass13device_kernelINS_4gemm6kernel13GemmUniversalIN4cute5tupleIJiiiiEEENS1_10collective13CollectiveMmaINS1_39MainloopSm90TmaGmmaRmemAWarpSpecializedILi7ENS5_IJNS4_1CILi1EEESB_SB_EEENS1_35KernelTmaWarpSpecializedCooperativeEEENS5_IJNSA_ILi128EEESF_SF_EEENS_12float_e5m2_tENS5_IJSB_llEEESH_NS5_IJlSB_lEEENS4_8TiledMMAINS4_8MMA_AtomIJNS4_4SM904GMMA31MMA_64x128x32_F32E5M2E5M2_RS_TNILNSN_7ScaleInE1ELSP_1EEEEEENS4_6LayoutINS5_IJNSA_ILi2EEESB_SB_EEENS5_IJSB_NSA_ILi0EEESV_EEEEENS5_IJNS4_10UnderscoreESY_SY_EEEEENS4_13SM90_TMA_LOADENS4_14ComposedLayoutINS4_7SwizzleILi3ELi4ELi3EEENS4_18smem_ptr_flag_bitsILi8EEENSS_INS5_IJSF_NSA_ILi8EEEEEENS5_IJSB_SF_EEEEEEENS4_9Copy_AtomIJNS4_39AutoVectorizingCopyWithAssumedAlignmentILi128EEESH_EEENS4_8identityES11_NS12_IS14_S16_NSS_INS5_IJS17_SF_EEENS5_IJSF_SB_EEEEEEEvS1G_EENS_8epilogue10collective6detail29Sm90TmaWarpSpecializedAdapterINS1N_15DefaultEpilogueISH_SJ_SJ_NS1M_6thread17LinearCombinationISH_Li1EffLNS1R_9ScaleType4KindE0ELNS_15FloatRoundStyleE2ESH_EENS1_15EpilogueDefaultEEEEEvvEEEEvNT_6ParamsE:
[----:B------:R-:W0:Y:S01]  /*0000*/  LDC R1, c[0x0][0x28] ;  /* 0x00000a00ff017b82 */ /* 0x000e220000000800 */
[----:B------:R-:W1:Y:S01]  /*0010*/  S2R R0, SR_TID.X ;  /* 0x0000000000007919 */ /* 0x000e620000002100 */
[----:B------:R-:W-:Y:S01]  /*0020*/  ELECT P0, URZ, PT ;  /* 0x00000000003f782f */ /* 0x000fe20003800000 */
[----:B------:R-:W-:Y:S01]  /*0030*/  BSSY B0, `(.L_x_0) ;  /* 0x000000f000007945 */ /* 0x000fe20003800000 */
[--C-:B-1----:R-:W-:Y:S02]  /*0040*/  SHF.R.U32.HI R3, RZ, 0x5, R0.reuse ;  /* 0x00000005ff037819 */ /* 0x102fe40000011600 */
[----:B------:R-:W-:-:S03]  /*0050*/  SHF.R.U32.HI R7, RZ, 0x7, R0 ;  /* 0x00000007ff077819 */ /* 0x000fc60000011600 */
[----:B------:R-:W1:Y:S04]  /*0060*/  SHFL.IDX PT, R5, R3, RZ, 0x1f ;  /* 0x00001fff03057589 */ /* 0x000e6800000e0000 */
[----:B------:R2:W3:Y:S01]  /*0070*/  SHFL.IDX PT, R11, R7, RZ, 0x1f ;  /* 0x00001fff070b7589 */ /* 0x0004e200000e0000 */
[----:B-1----:R-:W-:-:S13]  /*0080*/  ISETP.NE.OR P0, PT, R5, RZ, !P0 ;  /* 0x000000ff0500720c */ /* 0x002fda0004705670 */
[----:B0-23--:R-:W-:Y:S05]  /*0090*/  @P0 BRA `(.L_x_1) ;  /* 0x0000000000200947 */ /* 0x00dfea0003800000 */
[----:B------:R-:W-:Y:S02]  /*00a0*/  ULDC.64 UR4, c[0x0][0x198] ;  /* 0x0000660000047ab9 */ /* 0x000fe40000000a00 */
[----:B------:R-:W-:Y:S02]  /*00b0*/  UIADD3 UR6, UP0, UR4, 0xf0, URZ ;  /* 0x000000f004067890 */ /* 0x000fe4000ff1e03f */
[----:B------:R-:W-:Y:S02]  /*00c0*/  UIADD3 UR4, UP1, UR4, 0x1f0, URZ ;  /* 0x000001f004047890 */ /* 0x000fe4000ff3e03f */
[----:B------:R-:W-:Y:S02]  /*00d0*/  UIADD3.X UR7, URZ, UR5, URZ, UP0, !UPT ;  /* 0x000000053f077290 */ /* 0x000fe400087fe43f */
[----:B------:R-:W-:-:S07]  /*00e0*/  UIADD3.X UR5, URZ, UR5, URZ, UP1, !UPT ;  /* 0x000000053f057290 */ /* 0x000fce0008ffe43f */
[----:B------:R0:W-:Y:S02]  /*00f0*/  UTMACCTL.PF [UR6] ;  /* 0x00000000060079b9 */ /* 0x0001e40008040000 */
[----:B------:R0:W-:Y:S02]  /*0100*/  UTMACCTL.PF [UR4] ;  /* 0x00000000040079b9 */ /* 0x0001e40008040000 */
[----:B0-----:R-:W-:Y:S01]  /*0110*/  NOP ;  /* 0x0000000000007918 */ /* 0x001fe20000000000 */
.L_x_1:
[----:B------:R-:W-:Y:S05]  /*0120*/  BSYNC B0 ;  /* 0x0000000000007941 */ /* 0x000fea0003800000 */
.L_x_0:
[----:B------:R-:W0:Y:S02]  /*0130*/  SHFL.IDX PT, R2, R3, RZ, 0x1f ;  /* 0x00001fff03027589 */ /* 0x000e2400000e0000 */
[----:B0-----:R-:W-:-:S13]  /*0140*/  ISETP.NE.AND P0, PT, R2, RZ, PT ;  /* 0x000000ff0200720c */ /* 0x001fda0003f05270 */
[----:B------:R-:W-:Y:S05]  /*0150*/  @P0 BRA `(.L_x_2) ;  /* 0x0000000000700947 */ /* 0x000fea0003800000 */
[----:B------:R-:W0:Y:S01]  /*0160*/  S2UR UR8, SR_CgaCtaId ;  /* 0x00000000000879c3 */ /* 0x000e220000008800 */
[----:B------:R-:W-:Y:S01]  /*0170*/  UMOV UR4, 0x400 ;  /* 0x0000040000047882 */ /* 0x000fe20000000000 */
[----:B------:R-:W-:Y:S01]  /*0180*/  UMOV UR5, 0x1 ;  /* 0x0000000100057882 */ /* 0x000fe20000000000 */
[----:B------:R-:W-:Y:S01]  /*0190*/  UMOV UR6, 0x100 ;  /* 0x0000010000067882 */ /* 0x000fe20000000000 */
[----:B------:R-:W-:Y:S01]  /*01a0*/  ELECT P0, URZ, PT ;  /* 0x00000000003f782f */ /* 0x000fe20003800000 */
[----:B------:R-:W-:-:S04]  /*01b0*/  UIADD3 UR6, -UR6, 0x100000, URZ ;  /* 0x0010000006067890 */ /* 0x000fc8000fffe13f */
[----:B------:R-:W-:Y:S02]  /*01c0*/  USHF.L.U32 UR7, UR6, 0xb, URZ ;  /* 0x0000000b06077899 */ /* 0x000fe4000800063f */
[----:B------:R-:W-:Y:S02]  /*01d0*/  USHF.L.U32 UR6, UR6, 0x1, URZ ;  /* 0x0000000106067899 */ /* 0x000fe4000800063f */
[----:B0-----:R-:W-:Y:S02]  /*01e0*/  ULEA UR8, UR8, UR4, 0x18 ;  /* 0x0000000408087291 */ /* 0x001fe4000f8ec03f */
[----:B------:R-:W-:-:S04]  /*01f0*/  UIADD3 UR4, -UR5, 0x100000, URZ ;  /* 0x0010000005047890 */ /* 0x000fc8000fffe13f */
[----:B------:R-:W-:Y:S02]  /*0200*/  USHF.L.U32 UR5, UR4, 0xb, URZ ;  /* 0x0000000b04057899 */ /* 0x000fe4000800063f */
[----:B------:R-:W-:Y:S01]  /*0210*/  USHF.L.U32 UR4, UR4, 0x1, URZ ;  /* 0x0000000104047899 */ /* 0x000fe2000800063f */
[----:B------:R-:W0:Y:S11]  /*0220*/  FENCE.VIEW.ASYNC.S ;  /* 0x00000000000073c6 */ /* 0x000e360000000000 */
[----:B0-----:R0:W1:Y:S01]  /*0230*/  SYNCS.EXCH.64 URZ, [UR8], UR4 ;  /* 0x00000004083f75b2 */ /* 0x0010620008000100 */
[----:B------:R0:W2:Y:S01]  /*0240*/  SYNCS.EXCH.64 URZ, [UR8+0x38], UR6 ;  /* 0x00003806083f75b2 */ /* 0x0000a20008000100 */
[----:B------:R0:W3:Y:S01]  /*0250*/  SYNCS.EXCH.64 URZ, [UR8+0x8], UR4 ;  /* 0x00000804083f75b2 */ /* 0x0000e20008000100 */
[----:B------:R0:W4:Y:S01]  /*0260*/  SYNCS.EXCH.64 URZ, [UR8+0x40], UR6 ;  /* 0x00004006083f75b2 */ /* 0x0001220008000100 */
[----:B------:R0:W0:Y:S01]  /*0270*/  SYNCS.EXCH.64 URZ, [UR8+0x10], UR4 ;  /* 0x00001004083f75b2 */ /* 0x0000220008000100 */
        /* <DEDUP_REMOVED lines=9> */
[----:B------:R-:W-:Y:S01]  /*0310*/  NOP ;  /* 0x0000000000007918 */ /* 0x000fe20000000000 */
.L_x_2:
[----:B------:R-:W5:Y:S01]  /*0320*/  SHFL.IDX PT, R3, R3, RZ, 0x1f ;  /* 0x00001fff03037589 */ /* 0x000f6200000e0000 */
[----:B------:R-:W-:Y:S01]  /*0330*/  ELECT P0, URZ, PT ;  /* 0x00000000003f782f */ /* 0x000fe20003800000 */
[----:B------:R-:W1:Y:S01]  /*0340*/  LDC R2, c[0x0][0x65c] ;  /* 0x00019700ff027b82 */ /* 0x000e620000000800 */
[----:B------:R-:W-:Y:S01]  /*0350*/  SHF.R.S32.HI R8, RZ, 0x1f, R5 ;  /* 0x0000001fff087819 */ /* 0x000fe20000011405 */
[----:B------:R-:W2:Y:S01]  /*0360*/  S2R R6, SR_CTAID.Y ;  /* 0x0000000000067919 */ /* 0x000ea20000002600 */
[----:B0-----:R-:W-:Y:S01]  /*0370*/  UMOV UR4, 0x20 ;  /* 0x0000002000047882 */ /* 0x001fe20000000000 */
[----:B------:R-:W-:Y:S01]  /*0380*/  NOP ;  /* 0x0000000000007918 */ /* 0x000fe20000000000 */
[----:B------:R-:W-:Y:S01]  /*0390*/  ISETP.NE.AND P2, PT, R11, RZ, PT ;  /* 0x000000ff0b00720c */ /* 0x000fe20003f45270 */
[----:B------:R-:W0:Y:S01]  /*03a0*/  S2R R4, SR_CTAID.X ;  /* 0x0000000000047919 */ /* 0x000e220000002500 */
[----:B------:R-:W-:Y:S01]  /*03b0*/  NOP ;  /* 0x0000000000007918 */ /* 0x000fe20000000000 */
[----:B------:R-:W-:-:S02]  /*03c0*/  LOP3.LUT R31, R0, 0x7f, RZ, 0xc0, !PT ;  /* 0x0000007f001f7812 */ /* 0x000fc400078ec0ff */
[----:B-----5:R-:W-:Y:S02]  /*03d0*/  ISETP.NE.OR P0, PT, R3, RZ, !P0 ;  /* 0x000000ff0300720c */ /* 0x020fe40004705670 */
[----:B-1----:R-:W-:-:S04]  /*03e0*/  ISETP.NE.AND P3, PT, R2, 0x1, PT ;  /* 0x000000010200780c */ /* 0x002fc80003f65270 */
[----:B------:R-:W-:Y:S02]  /*03f0*/  P2R R3, PR, RZ, 0x8 ;  /* 0x00000008ff037803 */ /* 0x000fe40000000000 */
[----:B------:R-:W-:-:S04]  /*0400*/  LEA.HI R3, R8, R5, RZ, 0x2 ;  /* 0x0000000508037211 */ /* 0x000fc800078f10ff */
[----:B------:R-:W-:Y:S01]  /*0410*/  LOP3.LUT R10, R3, 0xfffffffc, RZ, 0xc0, !PT ;  /* 0xfffffffc030a7812 */ /* 0x000fe200078ec0ff */
[----:B------:R-:W-:Y:S01]  /*0420*/  VOTEU.ALL UP0, P0 ;  /* 0x00000000003f7886 */ /* 0x000fe20000000000 */
[----:B------:R-:W-:Y:S01]  /*0430*/  VOTEU.ALL UP1, P0 ;  /* 0x00000000003f7886 */ /* 0x000fe20000020000 */
[----:B------:R-:W0:Y:S01]  /*0440*/  @P3 LDC R17, c[0x0][0x10] ;  /* 0x00000400ff113b82 */ /* 0x000e220000000800 */
[----:B--2---:R-:W-:Y:S02]  /*0450*/  @P3 IMAD.MOV.U32 R8, RZ, RZ, R6 ;  /* 0x000000ffff083224 */ /* 0x004fe400078e0006 */
[----:B------:R-:W-:Y:S01]  /*0460*/  @!UP0 UMOV UR6, 0x400 ;  /* 0x0000040000068882 */ /* 0x000fe20000000000 */
[----:B------:R-:W-:-:S04]  /*0470*/  @!UP0 UIADD3 UR4, -UR4, 0x100000, URZ ;  /* 0x0010000004048890 */ /* 0x000fc8000fffe13f */
[----:B------:R-:W-:Y:S02]  /*0480*/  @!UP0 USHF.L.U32 UR5, UR4, 0xb, URZ ;  /* 0x0000000b04058899 */ /* 0x000fe4000800063f */
[----:B------:R-:W-:Y:S01]  /*0490*/  @!UP0 USHF.L.U32 UR4, UR4, 0x1, URZ ;  /* 0x0000000104048899 */ /* 0x000fe2000800063f */
[----:B------:R-:W-:Y:S02]  /*04a0*/  IMAD.IADD R3, R5, 0x1, -R10 ;  /* 0x0000000105037824 */ /* 0x000fe400078e0a0a */
[----:B------:R-:W-:Y:S01]  /*04b0*/  @P3 IMAD.MOV.U32 R9, RZ, RZ, RZ ;  /* 0x000000ffff093224 */ /* 0x000fe200078e00ff */
[----:B------:R-:W1:Y:S01]  /*04c0*/  @!UP0 S2UR UR7, SR_CgaCtaId ;  /* 0x00000000000789c3 */ /* 0x000e620000008800 */
[----:B------:R-:W-:Y:S01]  /*04d0*/  IMAD.MOV.U32 R5, RZ, RZ, RZ ;  /* 0x000000ffff057224 */ /* 0x000fe200078e00ff */
[----:B------:R-:W-:-:S06]  /*04e0*/  ISETP.NE.AND P1, PT, R3, 0x3, PT ;  /* 0x000000030300780c */ /* 0x000fcc0003f25270 */
[----:B------:R-:W2:Y:S01]  /*04f0*/  @!P3 LDC R13, c[0x0][0xc] ;  /* 0x00000300ff0dbb82 */ /* 0x000ea20000000800 */
[----:B0-----:R-:W-:Y:S01]  /*0500*/  @P3 IMAD.WIDE.U32 R16, R4, R17, R8 ;  /* 0x0000001104103225 */ /* 0x001fe200078e0008 */
[----:B-1----:R-:W-:Y:S01]  /*0510*/  @!UP0 ULEA UR8, UR7, UR6, 0x18 ;  /* 0x0000000607088291 */ /* 0x002fe2000f8ec03f */
[----:B------:R-:W-:Y:S02]  /*0520*/  VOTEU.ALL UP0, P0 ;  /* 0x00000000003f7886 */ /* 0x000fe40000000000 */
[----:B------:R-:W-:Y:S01]  /*0530*/  ULDC UR6, c[0x0][0xc] ;  /* 0x0000030000067ab9 */ /* 0x000fe20000000800 */
[----:B------:R-:W-:Y:S01]  /*0540*/  ISETP.EQ.OR P0, PT, R3, RZ, !P1 ;  /* 0x000000ff0300720c */ /* 0x000fe20004f02670 */
[----:B------:R-:W-:-:S03]  /*0550*/  ULDC UR7, c[0x0][0x10] ;  /* 0x0000040000077ab9 */ /* 0x000fc60000000800 */
[C---:B------:R-:W-:Y:S01]  /*0560*/  ISETP.EQ.AND P0, PT, R11.reuse, RZ, P0 ;  /* 0x000000ff0b00720c */ /* 0x040fe20000702270 */
[----:B------:R-:W-:Y:S02]  /*0570*/  VIADD R11, R11, 0xffffffff ;  /* 0xffffffff0b0b7836 */ /* 0x000fe40000000000 */
[----:B--2---:R-:W-:Y:S01]  /*0580*/  @!P3 IMAD.WIDE.U32 R8, R13, R6, R4 ;  /* 0x000000060d08b225 */ /* 0x004fe200078e0004 */
[----:B------:R-:W0:Y:S02]  /*0590*/  FENCE.VIEW.ASYNC.S ;  /* 0x00000000000073c6 */ /* 0x000e240000000000 */
[----:B0-----:R-:W3:Y:S01]  /*05a0*/  @!UP0 SYNCS.EXCH.64 URZ, [UR8+0x80], UR4 ;  /* 0x00008004083f85b2 */ /* 0x001ee20008000100 */
[----:B------:R-:W-:Y:S01]  /*05b0*/  SEL R18, RZ, 0x1, !P0 ;  /* 0x00000001ff127807 */ /* 0x000fe20004000000 */
[----:B------:R-:W-:Y:S01]  /*05c0*/  @P3 IMAD.MOV.U32 R13, RZ, RZ, RZ ;  /* 0x000000ffff0d3224 */ /* 0x000fe200078e00ff */
[----:B------:R-:W-:Y:S01]  /*05d0*/  ISETP.GE.U32.AND P1, PT, R11, 0x2, PT ;  /* 0x000000020b00780c */ /* 0x000fe20003f26070 */
[----:B------:R-:W-:-:S02]  /*05e0*/  @!P3 IMAD.MOV.U32 R16, RZ, RZ, R8 ;  /* 0x000000ffff10b224 */ /* 0x000fc400078e0008 */
[----:B------:R-:W-:Y:S01]  /*05f0*/  @P3 IMAD.IADD R17, R17, 0x1, R13 ;  /* 0x0000000111113824 */ /* 0x000fe200078e020d */
[----:B------:R-:W-:Y:S01]  /*0600*/  SEL R18, R18, 0x2, P1 ;  /* 0x0000000212127807 */ /* 0x000fe20000800000 */
[----:B------:R-:W-:Y:S01]  /*0610*/  @!P3 IMAD.MOV.U32 R17, RZ, RZ, R9 ;  /* 0x000000ffff11b224 */ /* 0x000fe200078e0009 */
[----:B------:R0:W3:Y:S01]  /*0620*/  @!UP1 SYNCS.EXCH.64 URZ, [UR8+0x88], UR4 ;  /* 0x00008804083f95b2 */ /* 0x0000e20008000100 */
[----:B------:R-:W-:Y:S01]  /*0630*/  NOP ;  /* 0x0000000000007918 */ /* 0x000fe20000000000 */
[----:B0-----:R-:W-:-:S03]  /*0640*/  UIMAD.WIDE.U32 UR4, UR6, UR7, URZ ;  /* 0x00000007060472a5 */ /* 0x001fc6000f8e003f */
[----:B------:R-:W-:Y:S02]  /*0650*/  ULDC UR6, c[0x0][0x14] ;  /* 0x0000050000067ab9 */ /* 0x000fe40000000800 */
[----:B------:R-:W-:Y:S02]  /*0660*/  UIMAD.WIDE.U32 UR38, UR4, UR6, URZ ;  /* 0x00000006042672a5 */ /* 0x000fe4000f8e003f */
[----:B------:R-:W-:-:S04]  /*0670*/  UIMAD UR42, UR5, UR6, URZ ;  /* 0x00000006052a72a4 */ /* 0x000fc8000f8e023f */
[----:B------:R-:W-:Y:S01]  /*0680*/  UIADD3 UR42, UR39, UR42, URZ ;  /* 0x0000002a272a7290 */ /* 0x000fe2000fffe03f */
[----:B---34-:R-:W-:Y:S06]  /*0690*/  BAR.SYNC.DEFER_BLOCKING 0x0 ;  /* 0x0000000000007b1d */ /* 0x018fec0000010000 */
[----:B------:R-:W-:Y:S05]  /*06a0*/  @!P2 BRA `(.L_x_3) ;  /* 0x000000800028a947 */ /* 0x000fea0003800000 */
[----:B------:R-:W-:-:S13]  /*06b0*/  ISETP.GT.U32.AND P0, PT, R11, 0x1, PT ;  /* 0x000000010b00780c */ /* 0x000fda0003f04070 */
[----:B------:R-:W-:Y:S05]  /*06c0*/  @P0 EXIT ;  /* 0x000000000000094d */ /* 0x000fea0003800000 */
[----:B------:R-:W-:Y:S01]  /*06d0*/  ULDC.64 UR4, c[0x0][0x650] ;  /* 0x0001940000047ab9 */ /* 0x000fe20000000a00 */
[----:B------:R-:W-:Y:S01]  /*06e0*/  PRMT R3, RZ, 0x7610, R3 ;  /* 0x00007610ff037816 */ /* 0x000fe20000000003 */
[----:B------:R-:W-:Y:S01]  /*06f0*/  IMAD.MOV.U32 R89, RZ, RZ, -0x1 ;  /* 0xffffffffff597424 */ /* 0x000fe200078e00ff */
[----:B------:R-:W-:Y:S01]  /*0700*/  ISETP.GE.U32.AND P0, PT, R16, UR4, PT ;  /* 0x0000000410007c0c */ /* 0x000fe2000bf06070 */
[----:B------:R-:W-:Y:S02]  /*0710*/  IMAD.MOV.U32 R92, RZ, RZ, -0x1 ;  /* 0xffffffffff5c7424 */ /* 0x000fe400078e00ff */
[----:B------:R-:W-:Y:S01]  /*0720*/  IMAD.MOV.U32 R88, RZ, RZ, -0x1 ;  /* 0xffffffffff587424 */ /* 0x000fe200078e00ff */
[----:B------:R-:W-:-:S13]  /*0730*/  ISETP.GE.U32.AND.EX P0, PT, R17, UR5, PT, P0 ;  /* 0x0000000511007c0c */ /* 0x000fda000bf06100 */
[----:B------:R-:W-:Y:S05]  /*0740*/  @P0 BRA `(.L_x_4) ;  /* 0x0000000400540947 */ /* 0x000fea0003800000 */
[----:B------:R-:W0:Y:S01]  /*0750*/  LDC.64 R20, c[0x0][0x628] ;  /* 0x00018a00ff147b82 */ /* 0x000e220000000a00 */
[----:B------:R-:W-:Y:S02]  /*0760*/  IMAD.MOV.U32 R8, RZ, RZ, R16 ;  /* 0x000000ffff087224 */ /* 0x000fe400078e0010 */
[----:B------:R-:W-:-:S05]  /*0770*/  IMAD.MOV.U32 R9, RZ, RZ, R17 ;  /* 0x000000ffff097224 */ /* 0x000fca00078e0011 */
[----:B------:R-:W1:Y:S08]  /*0780*/  LDC R14, c[0x0][0x630] ;  /* 0x00018c00ff0e7b82 */ /* 0x000e700000000800 */
[----:B------:R-:W2:Y:S01]  /*0790*/  LDC.64 R22, c[0x0][0x620] ;  /* 0x00018800ff167b82 */ /* 0x000ea20000000a00 */
[----:B0-----:R-:W-:-:S04]  /*07a0*/  ISETP.NE.U32.AND P0, PT, R20, RZ, PT ;  /* 0x000000ff1400720c */ /* 0x001fc80003f05070 */
[----:B------:R-:W-:-:S13]  /*07b0*/  ISETP.NE.AND.EX P0, PT, R21, RZ, PT, P0 ;  /* 0x000000ff1500720c */ /* 0x000fda0003f05300 */
[----:B-12---:R-:W-:Y:S05]  /*07c0*/  @!P0 BRA `(.L_x_5) ;  /* 0x0000000000288947 */ /* 0x006fea0003800000 */
[----:B------:R-:W0:Y:S02]  /*07d0*/  LDC R3, c[0x0][0x634] ;  /* 0x00018d00ff037b82 */ /* 0x000e240000000800 */
[----:B0-----:R-:W-:-:S05]  /*07e0*/  IADD3 R3, P0, R16, R3, RZ ;  /* 0x0000000310037210 */ /* 0x001fca0007f1e0ff */
[----:B------:R-:W-:-:S04]  /*07f0*/  IMAD.X R15, RZ, RZ, R17, P0 ;  /* 0x000000ffff0f7224 */ /* 0x000fc800000e0611 */
[----:B------:R-:W-:-:S04]  /*0800*/  IMAD.WIDE.U32 R8, R15, R20, RZ ;  /* 0x000000140f087225 */ /* 0x000fc800078e00ff */
[----:B------:R-:W-:-:S04]  /*0810*/  IMAD.WIDE.U32 R10, P0, R3, R21, R8 ;  /* 0x00000015030a7225 */ /* 0x000fc80007800008 */
[----:B------:R-:W-:-:S04]  /*0820*/  IMAD.WIDE.U32 R8, R3, R20, RZ ;  /* 0x0000001403087225 */ /* 0x000fc800078e00ff */
[----:B------:R-:W-:Y:S01]  /*0830*/  IMAD.X R13, RZ, RZ, RZ, P0 ;  /* 0x000000ffff0d7224 */ /* 0x000fe200000e06ff */
[----:B------:R-:W-:Y:S01]  /*0840*/  IADD3 RZ, P0, R9, R10, RZ ;  /* 0x0000000a09ff7210 */ /* 0x000fe20007f1e0ff */
[----:B------:R-:W-:-:S04]  /*0850*/  IMAD.MOV.U32 R12, RZ, RZ, R11 ;  /* 0x000000ffff0c7224 */ /* 0x000fc800078e000b */
[----:B------:R-:W-:-:S08]  /*0860*/  IMAD.WIDE.U32.X R8, R15, R21, R12, P0 ;  /* 0x000000150f087225 */ /* 0x000fd000000e040c */
.L_x_5:
[-CC-:B------:R-:W-:Y:S01]  /*0870*/  SHF.R.U64 R88, R8, R14.reuse, R9.reuse ;  /* 0x0000000e08587219 */ /* 0x180fe20000001209 */
[----:B------:R-:W0:Y:S01]  /*0880*/  LDC R12, c[0x0][0x618] ;  /* 0x00018600ff0c7b82 */ /* 0x000e220000000800 */
[----:B------:R-:W-:Y:S01]  /*0890*/  SHF.R.U32.HI R5, RZ, R14, R9 ;  /* 0x0000000eff057219 */ /* 0x000fe20000011609 */
[----:B------:R-:W-:Y:S01]  /*08a0*/  ULDC UR4, c[0x0][0x150] ;  /* 0x0000540000047ab9 */ /* 0x000fe20000000800 */
[----:B------:R-:W-:Y:S02]  /*08b0*/  IADD3 R11, P0, RZ, -R88, RZ ;  /* 0x80000058ff0b7210 */ /* 0x000fe40007f1e0ff */
[----:B------:R-:W-:-:S03]  /*08c0*/  I2FP.F32.U32 R3, R4 ;  /* 0x0000000400037245 */ /* 0x000fc60000201000 */
[----:B------:R-:W1:Y:S01]  /*08d0*/  LDC.64 R24, c[0x0][0x640] ;  /* 0x00019000ff187b82 */ /* 0x000e620000000a00 */
[----:B------:R-:W-:Y:S02]  /*08e0*/  IMAD.X R13, RZ, RZ, ~R5, P0 ;  /* 0x000000ffff0d7224 */ /* 0x000fe400000e0e05 */
[----:B------:R-:W-:Y:S01]  /*08f0*/  FMUL R3, R3, UR4 ;  /* 0x0000000403037c20 */ /* 0x000fe20008400000 */
[----:B------:R-:W-:Y:S01]  /*0900*/  IMAD.WIDE.U32 R8, R11, R22, R16 ;  /* 0x000000160b087225 */ /* 0x000fe200078e0010 */
[----:B------:R-:W-:-:S03]  /*0910*/  ULDC UR4, c[0x0][0x154] ;  /* 0x0000550000047ab9 */ /* 0x000fc60000000800 */
[----:B------:R-:W-:Y:S01]  /*0920*/  IMAD R10, R13, R22, RZ ;  /* 0x000000160d0a7224 */ /* 0x000fe200078e02ff */
[----:B------:R-:W2:Y:S01]  /*0930*/  LDC R5, c[0x0][0x144] ;  /* 0x00005100ff057b82 */ /* 0x000ea20000000800 */
[----:B------:R-:W3:Y:S02]  /*0940*/  F2I.U32.TRUNC.NTZ R3, R3 ;  /* 0x0000000300037305 */ /* 0x000ee4000020f000 */
[----:B------:R-:W-:-:S04]  /*0950*/  IMAD R11, R11, R23, R10 ;  /* 0x000000170b0b7224 */ /* 0x000fc800078e020a */
[----:B------:R-:W-:Y:S01]  /*0960*/  IMAD.IADD R9, R9, 0x1, R11 ;  /* 0x0000000109097824 */ /* 0x000fe200078e020b */
[----:B------:R-:W4:Y:S01]  /*0970*/  LDC R14, c[0x0][0x608] ;  /* 0x00018200ff0e7b82 */ /* 0x000f220000000800 */
[----:B------:R-:W-:-:S03]  /*0980*/  IMAD.MOV.U32 R11, RZ, RZ, -0x1 ;  /* 0xffffffffff0b7424 */ /* 0x000fc600078e00ff */
[----:B0-----:R-:W-:Y:S02]  /*0990*/  SHF.R.U64 R20, R8, R12, R9 ;  /* 0x0000000c08147219 */ /* 0x001fe40000001209 */
[----:B------:R-:W-:Y:S02]  /*09a0*/  I2FP.F32.U32 R8, R6 ;  /* 0x0000000600087245 */ /* 0x000fe40000201000 */
[----:B------:R-:W0:Y:S01]  /*09b0*/  LDC R22, c[0x0][0x658] ;  /* 0x00019600ff167b82 */ /* 0x000e220000000800 */
[----:B-1----:R-:W-:Y:S01]  /*09c0*/  ISETP.NE.U32.AND P0, PT, R24, RZ, PT ;  /* 0x000000ff1800720c */ /* 0x002fe20003f05070 */
[----:B---3--:R-:W-:Y:S01]  /*09d0*/  IMAD.MOV R10, RZ, RZ, -R3 ;  /* 0x000000ffff0a7224 */ /* 0x008fe200078e0a03 */
[----:B------:R-:W-:Y:S01]  /*09e0*/  SHF.R.U32.HI R9, RZ, R12, R9 ;  /* 0x0000000cff097219 */ /* 0x000fe20000011609 */
[----:B------:R-:W-:Y:S01]  /*09f0*/  FMUL R8, R8, UR4 ;  /* 0x0000000408087c20 */ /* 0x000fe20008400000 */
[----:B------:R-:W-:-:S03]  /*0a00*/  ISETP.NE.AND.EX P0, PT, R25, RZ, PT, P0 ;  /* 0x000000ff1900720c */ /* 0x000fc60003f05300 */
[----:B------:R-:W1:Y:S01]  /*0a10*/  LDC R15, c[0x0][0x148] ;  /* 0x00005200ff0f7b82 */ /* 0x000e620000000800 */
[----:B--2---:R-:W-:-:S07]  /*0a20*/  IMAD R3, R5, R10, R4 ;  /* 0x0000000a05037224 */ /* 0x004fce00078e0204 */
[----:B------:R-:W2:Y:S01]  /*0a30*/  LDC R21, c[0x0][0x600] ;  /* 0x00018000ff157b82 */ /* 0x000ea20000000800 */
[-CC-:B----4-:R-:W-:Y:S02]  /*0a40*/  SHF.R.U64 R26, R20, R14.reuse, R9.reuse ;  /* 0x0000000e141a7219 */ /* 0x190fe40000001209 */
[----:B------:R-:W-:Y:S01]  /*0a50*/  SHF.R.U32.HI R5, RZ, R14, R9 ;  /* 0x0000000eff057219 */ /* 0x000fe20000011609 */
[----:B------:R-:W-:Y:S01]  /*0a60*/  IMAD.MOV.U32 R9, RZ, RZ, 0x1 ;  /* 0x00000001ff097424 */ /* 0x000fe200078e00ff */
[----:B------:R3:W4:Y:S03]  /*0a70*/  F2I.U32.TRUNC.NTZ R14, R8 ;  /* 0x00000008000e7305 */ /* 0x000726000020f000 */
[----:B------:R-:W1:Y:S01]  /*0a80*/  LDC R23, c[0x0][0x648] ;  /* 0x00019200ff177b82 */ /* 0x000e620000000800 */
[-C--:B0-----:R-:W-:Y:S02]  /*0a90*/  SHF.L.U32 R4, R11, R22.reuse, RZ ;  /* 0x000000160b047219 */ /* 0x081fe400000006ff */
[----:B------:R-:W-:-:S02]  /*0aa0*/  SHF.R.U64 R28, R26, R22, R5 ;  /* 0x000000161a1c7219 */ /* 0x000fc40000001205 */
[----:B------:R-:W-:Y:S02]  /*0ab0*/  LOP3.LUT R13, RZ, R4, RZ, 0x33, !PT ;  /* 0x00000004ff0d7212 */ /* 0x000fe400078e33ff */
[-C--:B------:R-:W-:Y:S01]  /*0ac0*/  SHF.R.U32.HI R5, RZ, R22.reuse, R5 ;  /* 0x00000016ff057219 */ /* 0x080fe20000011605 */
[----:B------:R-:W0:Y:S01]  /*0ad0*/  LDC R27, c[0x0][0x638] ;  /* 0x00018e00ff1b7b82 */ /* 0x000e220000000800 */
[----:B------:R-:W-:Y:S01]  /*0ae0*/  SHF.L.U32 R12, R9, R22, RZ ;  /* 0x00000016090c7219 */ /* 0x000fe200000006ff */
[----:B------:R-:W-:-:S06]  /*0af0*/  IMAD.MOV.U32 R4, RZ, RZ, R28 ;  /* 0x000000ffff047224 */ /* 0x000fcc00078e001c */
[----:B------:R-:W0:Y:S01]  /*0b00*/  LDC R89, c[0x0][0x610] ;  /* 0x00018400ff597b82 */ /* 0x000e220000000800 */
[----:B---34-:R-:W-:Y:S05]  /*0b10*/  @!P0 BRA `(.L_x_6) ;  /* 0x0000000000288947 */ /* 0x018fea0003800000 */
[----:B------:R-:W3:Y:S02]  /*0b20*/  LDC R11, c[0x0][0x64c] ;  /* 0x00019300ff0b7b82 */ /* 0x000ee40000000800 */
[----:B---3--:R-:W-:-:S05]  /*0b30*/  IADD3 R11, P0, R28, R11, RZ ;  /* 0x0000000b1c0b7210 */ /* 0x008fca0007f1e0ff */
        /* <DEDUP_REMOVED lines=8> */
.L_x_6:
[----:B-1----:R-:W-:Y:S01]  /*0bc0*/  SHF.R.U64 R4, R4, R23, R5 ;  /* 0x0000001704047219 */ /* 0x002fe20000001205 */
[----:B--2---:R-:W-:Y:S01]  /*0bd0*/  VIADD R5, R21, 0xffffffff ;  /* 0xffffffff15057836 */ /* 0x004fe20000000000 */
[----:B------:R-:W-:Y:S01]  /*0be0*/  LOP3.LUT R13, R26, R13, RZ, 0xc0, !PT ;  /* 0x0000000d1a0d7212 */ /* 0x000fe200078ec0ff */
[----:B------:R-:W-:Y:S02]  /*0bf0*/  IMAD.MOV R14, RZ, RZ, -R14 ;  /* 0x000000ffff0e7224 */ /* 0x000fe400078e0a0e */
[----:B------:R-:W-:Y:S01]  /*0c00*/  IMAD.MOV R8, RZ, RZ, -R4 ;  /* 0x000000ffff087224 */ /* 0x000fe200078e0a04 */
[----:B------:R-:W-:Y:S01]  /*0c10*/  LOP3.LUT R5, R20, R5, RZ, 0xc0, !PT ;  /* 0x0000000514057212 */ /* 0x000fe200078ec0ff */
[----:B------:R-:W-:Y:S02]  /*0c20*/  IMAD R12, R12, R4, R13 ;  /* 0x000000040c0c7224 */ /* 0x000fe400078e020d */
[----:B------:R-:W-:Y:S02]  /*0c30*/  @P3 IMAD R3, R15, R14, R6 ;  /* 0x0000000e0f033224 */ /* 0x000fe400078e0206 */
[----:B0-----:R-:W-:-:S02]  /*0c40*/  IMAD R4, R8, R27, R28 ;  /* 0x0000001b08047224 */ /* 0x001fc400078e021c */
[----:B------:R-:W-:Y:S02]  /*0c50*/  IMAD R89, R12, R89, R3 ;  /* 0x000000590c597224 */ /* 0x000fe400078e0203 */
[----:B------:R-:W-:Y:S02]  /*0c60*/  IMAD R4, R4, R21, R5 ;  /* 0x0000001504047224 */ /* 0x000fe400078e0205 */
[----:B------:R-:W-:-:S03]  /*0c70*/  IMAD.MOV.U32 R3, RZ, RZ, 0x1 ;  /* 0x00000001ff037424 */ /* 0x000fc600078e00ff */
[----:B------:R-:W-:Y:S02]  /*0c80*/  SEL R92, R4, R89, !P3 ;  /* 0x00000059045c7207 */ /* 0x000fe40005800000 */
[----:B------:R-:W-:-:S07]  /*0c90*/  SEL R89, R89, R4, !P3 ;  /* 0x0000000459597207 */ /* 0x000fce0005800000 */
.L_x_4:
[----:B------:R-:W-:-:S08]  /*0ca0*/  NOP ;  /* 0x0000000000007918 */ /* 0x000fd00000000000 */
[----:B------:R-:W0:Y:S02]  /*0cb0*/  USETMAXREG.TRY_ALLOC.CTAPOOL UP0, 0xe8 ;  /* 0x000000e8000079c8 */ /* 0x000e240008000600 */
[----:B0-----:R-:W-:-:S13]  /*0cc0*/  PLOP3.LUT P0, PT, PT, PT, UP0, 0x80, 0x0 ;  /* 0x000000000000781c */ /* 0x001fda0003f0f008 */
[----:B------:R-:W-:Y:S05]  /*0cd0*/  @!P0 BRA `(.L_x_4) ;  /* 0xfffffffc00f08947 */ /* 0x000fea000383ffff */
[----:B------:R-:W-:Y:S01]  /*0ce0*/  ULDC.64 UR4, c[0x0][0x598] ;  /* 0x0001660000047ab9 */ /* 0x000fe20000000a00 */
[----:B------:R-:W-:Y:S01]  /*0cf0*/  ULDC.64 UR36, c[0x0][0x208] ;  /* 0x0000820000247ab9 */ /* 0x000fe20000000a00 */
[----:B------:R-:W-:-:S04]  /*0d00*/  ISETP.NE.U32.AND P0, PT, RZ, UR4, PT ;  /* 0x00000004ff007c0c */ /* 0x000fc8000bf05070 */
[----:B------:R-:W-:-:S13]  /*0d10*/  ISETP.NE.AND.EX P0, PT, RZ, UR5, PT, P0 ;  /* 0x00000005ff007c0c */ /* 0x000fda000bf05300 */
[----:B------:R-:W-:Y:S05]  /*0d20*/  @!P0 BRA `(.L_x_7) ;  /* 0x00000000001c8947 */ /* 0x000fea0003800000 */
[----:B------:R-:W0:Y:S02]  /*0d30*/  LDC.64 R4, c[0x0][0x598] ;  /* 0x00016600ff047b82 */ /* 0x000e240000000a00 */
[----:B0-----:R-:W2:Y:S02]  /*0d40*/  LDG.E.64 R4, desc[UR36][R4.64] ;  /* 0x0000002404047981 */ /* 0x001ea4000c1e1b00 */
[----:B--2---:R-:W-:-:S04]  /*0d50*/  ISETP.NE.U32.AND P0, PT, R4, RZ, PT ;  /* 0x000000ff0400720c */ /* 0x004fc80003f05070 */
[----:B------:R-:W-:-:S13]  /*0d60*/  ISETP.NE.AND.EX P0, PT, R5, RZ, PT, P0 ;  /* 0x000000ff0500720c */ /* 0x000fda0003f05300 */
[----:B------:R-:W-:Y:S05]  /*0d70*/  @!P0 BRA `(.L_x_7) ;  /* 0x0000000000088947 */ /* 0x000fea0003800000 */
[----:B------:R0:W5:Y:S01]  /*0d80*/  LD.E R93, desc[UR36][R4.64] ;  /* 0x00000024045d7980 */ /* 0x000162000c101900 */
[----:B------:R-:W-:Y:S05]  /*0d90*/  BRA `(.L_x_8) ;  /* 0x0000000000247947 */ /* 0x000fea0003800000 */
.L_x_7:
[----:B------:R-:W-:Y:S02]  /*0da0*/  ULDC.64 UR4, c[0x0][0x588] ;  /* 0x0001620000047ab9 */ /* 0x000fe40000000a00 */
[----:B------:R-:W-:-:S04]  /*0db0*/  ISETP.NE.U32.AND P0, PT, RZ, UR4, PT ;  /* 0x00000004ff007c0c */ /* 0x000fc8000bf05070 */
[----:B------:R-:W-:-:S13]  /*0dc0*/  ISETP.NE.AND.EX P0, PT, RZ, UR5, PT, P0 ;  /* 0x00000005ff007c0c */ /* 0x000fda000bf05300 */
[----:B------:R-:W-:Y:S05]  /*0dd0*/  @!P0 BRA `(.L_x_9) ;  /* 0x00000000000c8947 */ /* 0x000fea0003800000 */
[----:B------:R-:W0:Y:S02]  /*0de0*/  LDC.64 R4, c[0x0][0x588] ;  /* 0x00016200ff047b82 */ /* 0x000e240000000a00 */
[----:B0-----:R1:W5:Y:S01]  /*0df0*/  LDG.E R93, desc[UR36][R4.64] ;  /* 0x00000024045d7981 */ /* 0x001362000c1e1900 */
[----:B------:R-:W-:Y:S05]  /*0e00*/  BRA `(.L_x_8) ;  /* 0x0000000000087947 */ /* 0x000fea0003800000 */
.L_x_9:
[----:B------:R-:W-:Y:S02]  /*0e10*/  ULDC UR4, c[0x0][0x580] ;  /* 0x0001600000047ab9 */ /* 0x000fe40000000800 */
[----:B------:R-:W-:-:S07]  /*0e20*/  IMAD.U32 R93, RZ, RZ, UR4 ;  /* 0x00000004ff5d7e24 */ /* 0x000fce000f8e00ff */
.L_x_8:
[----:B------:R-:W-:Y:S02]  /*0e30*/  ULDC.64 UR4, c[0x0][0x5a0] ;  /* 0x0001680000047ab9 */ /* 0x000fe40000000a00 */
[----:B------:R-:W-:-:S04]  /*0e40*/  ISETP.NE.U32.AND P0, PT, RZ, UR4, PT ;  /* 0x00000004ff007c0c */ /* 0x000fc8000bf05070 */
[----:B------:R-:W-:-:S13]  /*0e50*/  ISETP.NE.AND.EX P0, PT, RZ, UR5, PT, P0 ;  /* 0x00000005ff007c0c */ /* 0x000fda000bf05300 */
[----:B------:R-:W-:Y:S05]  /*0e60*/  @!P0 BRA `(.L_x_10) ;  /* 0x00000000001c8947 */ /* 0x000fea0003800000 */
[----:B01----:R-:W0:Y:S02]  /*0e70*/  LDC.64 R4, c[0x0][0x5a0] ;  /* 0x00016800ff047b82 */ /* 0x003e240000000a00 */
[----:B0-----:R-:W2:Y:S02]  /*0e80*/  LDG.E.64 R4, desc[UR36][R4.64] ;  /* 0x0000002404047981 */ /* 0x001ea4000c1e1b00 */
[----:B--2---:R-:W-:-:S04]  /*0e90*/  ISETP.NE.U32.AND P0, PT, R4, RZ, PT ;  /* 0x000000ff0400720c */ /* 0x004fc80003f05070 */
[----:B------:R-:W-:-:S13]  /*0ea0*/  ISETP.NE.AND.EX P0, PT, R5, RZ, PT, P0 ;  /* 0x000000ff0500720c */ /* 0x000fda0003f05300 */
[----:B------:R-:W-:Y:S05]  /*0eb0*/  @!P0 BRA `(.L_x_10) ;  /* 0x0000000000088947 */ /* 0x000fea0003800000 */
[----:B------:R0:W5:Y:S01]  /*0ec0*/  LD.E R94, desc[UR36][R4.64] ;  /* 0x00000024045e7980 */ /* 0x000162000c101900 */
[----:B------:R-:W-:Y:S05]  /*0ed0*/  BRA `(.L_x_11) ;  /* 0x0000000000247947 */ /* 0x000fea0003800000 */
.L_x_10:
[----:B------:R-:W-:Y:S02]  /*0ee0*/  ULDC.64 UR4, c[0x0][0x590] ;  /* 0x0001640000047ab9 */ /* 0x000fe40000000a00 */
[----:B------:R-:W-:-:S04]  /*0ef0*/  ISETP.NE.U32.AND P0, PT, RZ, UR4, PT ;  /* 0x00000004ff007c0c */ /* 0x000fc8000bf05070 */
[----:B------:R-:W-:-:S13]  /*0f00*/  ISETP.NE.AND.EX P0, PT, RZ, UR5, PT, P0 ;  /* 0x00000005ff007c0c */ /* 0x000fda000bf05300 */
[----:B------:R-:W-:Y:S05]  /*0f10*/  @!P0 BRA `(.L_x_12) ;  /* 0x00000000000c8947 */ /* 0x000fea0003800000 */
[----:B------:R-:W2:Y:S02]  /*0f20*/  LDC.64 R94, c[0x0][0x590] ;  /* 0x00016400ff5e7b82 */ /* 0x000ea40000000a00 */
[----:B--2---:R2:W5:Y:S01]  /*0f30*/  LDG.E R94, desc[UR36][R94.64] ;  /* 0x000000245e5e7981 */ /* 0x004562000c1e1900 */
[----:B------:R-:W-:Y:S05]  /*0f40*/  BRA `(.L_x_11) ;  /* 0x0000000000087947 */ /* 0x000fea0003800000 */
.L_x_12:
[----:B------:R-:W-:Y:S02]  /*0f50*/  ULDC UR4, c[0x0][0x584] ;  /* 0x0001610000047ab9 */ /* 0x000fe40000000800 */
[----:B------:R-:W-:-:S07]  /*0f60*/  IMAD.U32 R94, RZ, RZ, UR4 ;  /* 0x00000004ff5e7e24 */ /* 0x000fce000f8e00ff */
.L_x_11:
[----:B------:R-:W-:-:S13]  /*0f70*/  LOP3.LUT P0, RZ, R3, 0xff, RZ, 0xc0, !PT ;  /* 0x000000ff03ff7812 */ /* 0x000fda000780c0ff */
[----:B------:R-:W-:Y:S05]  /*0f80*/  @!P0 EXIT ;  /* 0x000000000000894d */ /* 0x000fea0003800000 */
[C---:B------:R-:W-:Y:S01]  /*0f90*/  LOP3.LUT R3, R0.reuse, 0x2, RZ, 0xc0, !PT ;  /* 0x0000000200037812 */ /* 0x040fe200078ec0ff */
[----:B------:R-:W3:Y:S01]  /*0fa0*/  LDC R97, c[0x0][0x658] ;  /* 0x00019600ff617b82 */ /* 0x000ee20000000800 */
[C---:B------:R-:W-:Y:S01]  /*0fb0*/  LOP3.LUT R19, R0.reuse, 0xff, RZ, 0xc0, !PT ;  /* 0x000000ff00137812 */ /* 0x040fe200078ec0ff */
[----:B------:R-:W-:Y:S01]  /*0fc0*/  ULDC.64 UR4, c[0x0][0x288] ;  /* 0x0000a20000047ab9 */ /* 0x000fe20000000a00 */
[----:B------:R-:W-:Y:S01]  /*0fd0*/  LOP3.LUT R7, R7, 0x1, RZ, 0xc0, !PT ;  /* 0x0000000107077812 */ /* 0x000fe200078ec0ff */
[----:B01----:R-:W-:Y:S01]  /*0fe0*/  IMAD.SHL.U32 R5, R3, 0x200, RZ ;  /* 0x0000020003057824 */ /* 0x003fe200078e00ff */
[----:B------:R-:W-:Y:S01]  /*0ff0*/  SHF.R.U32.HI R4, RZ, 0x2, R0 ;  /* 0x00000002ff047819 */ /* 0x000fe20000011600 */
[----:B------:R-:W-:Y:S01]  /*1000*/  IMAD.U32 R6, RZ, RZ, UR4 ;  /* 0x00000004ff067e24 */ /* 0x000fe2000f8e00ff */
[----:B------:R-:W-:Y:S01]  /*1010*/  SHF.R.U32.HI R31, RZ, 0x1, R31 ;  /* 0x00000001ff1f7819 */ /* 0x000fe2000001161f */
[----:B------:R-:W0:Y:S01]  /*1020*/  LDC R105, c[0x0][0x600] ;  /* 0x00018000ff697b82 */ /* 0x000e220000000800 */
[----:B------:R-:W-:Y:S01]  /*1030*/  SHF.R.U32.HI R3, RZ, 0x1, R19 ;  /* 0x00000001ff037819 */ /* 0x000fe20000011613 */
[----:B------:R-:W-:Y:S01]  /*1040*/  IMAD.SHL.U32 R9, R7, 0x40, RZ ;  /* 0x0000004007097824 */ /* 0x000fe200078e00ff */
[----:B--2---:R-:W-:Y:S01]  /*1050*/  LOP3.LUT R95, R0, 0x3, RZ, 0xc0, !PT ;  /* 0x00000003005f7812 */ /* 0x004fe200078ec0ff */
[----:B------:R-:W-:Y:S01]  /*1060*/  UIADD3 UR4, UR5, 0x7f, URZ ;  /* 0x0000007f05047890 */ /* 0x000fe2000fffe03f */
[----:B------:R-:W-:Y:S01]  /*1070*/  LOP3.LUT R4, R4, 0x7, RZ, 0xc0, !PT ;  /* 0x0000000704047812 */ /* 0x000fe200078ec0ff */
[C---:B------:R-:W-:Y:S01]  /*1080*/  IMAD R3, R0.reuse, 0x200, R3 ;  /* 0x0000020000037824 */ /* 0x040fe200078e0203 */
[----:B------:R-:W-:Y:S01]  /*1090*/  LOP3.LUT R31, R31, 0x30, RZ, 0xc0, !PT ;  /* 0x000000301f1f7812 */ /* 0x000fe200078ec0ff */
[----:B------:R-:W-:Y:S01]  /*10a0*/  IMAD R95, R95, -0x2, R6 ;  /* 0xfffffffe5f5f7824 */ /* 0x000fe200078e0206 */
[--C-:B------:R-:W-:Y:S01]  /*10b0*/  LOP3.LUT R96, R5, 0xfffffe00, R4.reuse, 0xe2, !PT ;  /* 0xfffffe0005607812 */ /* 0x100fe200078ee204 */
[----:B------:R-:W-:Y:S01]  /*10c0*/  USHF.R.S32.HI UR5, URZ, 0x1f, UR4 ;  /* 0x0000001f3f057899 */ /* 0x000fe20008011404 */
[--C-:B------:R-:W-:Y:S01]  /*10d0*/  LOP3.LUT R90, R9, 0x40, R4.reuse, 0xe2, !PT ;  /* 0x00000040095a7812 */ /* 0x100fe200078ee204 */
[----:B------:R-:W-:Y:S01]  /*10e0*/  IMAD.MOV.U32 R8, RZ, RZ, 0x1 ;  /* 0x00000001ff087424 */ /* 0x000fe200078e00ff */
[----:B------:R-:W-:Y:S01]  /*10f0*/  IADD3 R6, RZ, -R31, -R4 ;  /* 0x8000001fff067210 */ /* 0x000fe20007ffe804 */
[C---:B------:R-:W-:Y:S01]  /*1100*/  IMAD.SHL.U32 R4, R0.reuse, 0x40, RZ ;  /* 0x0000004000047824 */ /* 0x040fe200078e00ff */
[----:B------:R-:W-:Y:S01]  /*1110*/  LOP3.LUT R3, R3, 0x270, RZ, 0xc0, !PT ;  /* 0x0000027003037812 */ /* 0x000fe200078ec0ff */
[----:B------:R-:W-:Y:S01]  /*1120*/  ULEA.HI UR5, UR5, UR4, URZ, 0x7 ;  /* 0x0000000405057291 */ /* 0x000fe2000f8f383f */
[----:B------:R-:W-:Y:S01]  /*1130*/  R2P PR, R0, 0x60 ;  /* 0x0000006000007804 */ /* 0x000fe20000000000 */
[----:B------:R-:W-:Y:S01]  /*1140*/  IMAD.MOV.U32 R99, RZ, RZ, 0x90 ;  /* 0x00000090ff637424 */ /* 0x000fe200078e00ff */
[----:B------:R-:W-:Y:S01]  /*1150*/  LOP3.LUT R3, R3, 0x40, R4, 0x78, !PT ;  /* 0x0000004003037812 */ /* 0x000fe200078e7804 */
[----:B------:R-:W-:Y:S01]  /*1160*/  IMAD.MOV.U32 R4, RZ, RZ, -0x1 ;  /* 0xffffffffff047424 */ /* 0x000fe200078e00ff */
[----:B------:R-:W-:Y:S01]  /*1170*/  ULDC UR4, c[0x0][0x284] ;  /* 0x0000a10000047ab9 */ /* 0x000fe20000000800 */
[----:B------:R-:W-:Y:S01]  /*1180*/  IMAD.MOV.U32 R104, RZ, RZ, 0x120 ;  /* 0x00000120ff687424 */ /* 0x000fe200078e00ff */
[----:B------:R-:W-:Y:S01]  /*1190*/  USHF.R.S32.HI UR43, URZ, 0x7, UR5 ;  /* 0x000000073f2b7899 */ /* 0x000fe20008011405 */
[----:B------:R-:W-:Y:S01]  /*11a0*/  IMAD R6, R7, -0x40, R6 ;  /* 0xffffffc007067824 */ /* 0x000fe200078e0206 */
[----:B---3--:R-:W-:Y:S01]  /*11b0*/  SHF.L.U32 R4, R4, R97, RZ ;  /* 0x0000006104047219 */ /* 0x008fe200000006ff */
[----:B------:R-:W-:Y:S01]  /*11c0*/  IMAD.SHL.U32 R98, R0, 0x2, RZ ;  /* 0x0000000200627824 */ /* 0x000fe200078e00ff */
[----:B------:R-:W-:Y:S01]  /*11d0*/  LOP3.LUT R90, R90, R31, RZ, 0xfc, !PT ;  /* 0x0000001f5a5a7212 */ /* 0x000fe200078efcff */
[----:B0-----:R-:W-:Y:S01]  /*11e0*/  VIADD R105, R105, 0xffffffff ;  /* 0xffffffff69697836 */ /* 0x001fe20000000000 */
[----:B------:R-:W-:Y:S01]  /*11f0*/  LOP3.LUT R96, R96, R3, RZ, 0xfc, !PT ;  /* 0x0000000360607212 */ /* 0x000fe200078efcff */
[----:B------:R-:W-:Y:S01]  /*1200*/  VIADD R107, R6, UR4 ;  /* 0x00000004066b7c36 */ /* 0x000fe20008000000 */
[----:B------:R-:W-:Y:S01]  /*1210*/  SHF.L.U32 R97, R8, R97, RZ ;  /* 0x0000006108617219 */ /* 0x000fe200000006ff */
[----:B------:R-:W-:Y:S01]  /*1220*/  IMAD.MOV.U32 R91, RZ, RZ, RZ ;  /* 0x000000ffff5b7224 */ /* 0x000fe200078e00ff */
[----:B------:R-:W-:Y:S01]  /*1230*/  SHF.R.U32.HI R19, RZ, 0x7, R19 ;  /* 0x00000007ff137819 */ /* 0x000fe20000011613 */
[----:B------:R-:W-:Y:S01]  /*1240*/  UIADD3 UR44, UR43, -0x1, URZ ;  /* 0xffffffff2b2c7890 */ /* 0x000fe2000fffe03f */
[----:B------:R-:W-:Y:S01]  /*1250*/  SEL R99, R99, 0x70, !P5 ;  /* 0x0000007063637807 */ /* 0x000fe20006800000 */
[----:B------:R-:W-:Y:S01]  /*1260*/  UMOV UR40, URZ ;  /* 0x0000003f00287c82 */ /* 0x000fe20008000000 */
[----:B------:R-:W-:Y:S01]  /*1270*/  SEL R104, R104, 0xe0, !P6 ;  /* 0x000000e068687807 */ /* 0x000fe20007000000 */
[----:B------:R-:W-:Y:S01]  /*1280*/  UMOV UR41, URZ ;  /* 0x0000003f00297c82 */ /* 0x000fe20008000000 */
[----:B------:R-:W-:-:S07]  /*1290*/  LOP3.LUT R106, RZ, R4, RZ, 0x33, !PT ;  /* 0x00000004ff6a7212 */ /* 0x000fce00078e33ff */
.L_x_173:
[----:B------:R-:W0:Y:S01]  /*12a0*/  S2R R3, SR_CgaCtaId ;  /* 0x0000000000037919 */ /* 0x000e220000008800 */
[----:B------:R-:W-:-:S04]  /*12b0*/  MOV R0, 0x400 ;  /* 0x0000040000007802 */ /* 0x000fc80000000f00 */
[----:B0-----:R-:W-:-:S05]  /*12c0*/  LEA R0, R3, R0, 0x18 ;  /* 0x0000000003007211 */ /* 0x001fca00078ec0ff */
[----:B------:R-:W-:-:S05]  /*12d0*/  VIADD R0, R0, 0x800 ;  /* 0x0000080000007836 */ /* 0x000fca0000000000 */
[----:B------:R-:W-:-:S13]  /*12e0*/  LOP3.LUT P0, RZ, R0, 0x3ff, RZ, 0xc0, !PT ;  /* 0x000003ff00ff7812 */ /* 0x000fda000780c0ff */
[----:B-1-34-:R-:W-:Y:S05]  /*12f0*/  @!P0 BRA `(.L_x_13) ;  /* 0x0000000000408947 */ /* 0x01afea0003800000 */
[----:B------:R-:W-:Y:S01]  /*1300*/  MOV R0, 0x0 ;  /* 0x0000000000007802 */ /* 0x000fe20000000f00 */
[----:B------:R-:W-:Y:S01]  /*1310*/  ULDC.64 UR4, c[0x4][0x70] ;  /* 0x01001c0000047ab9 */ /* 0x000fe20000000a00 */
[----:B------:R-:W-:Y:S01]  /*1320*/  ULDC.64 UR6, c[0x4][0x8] ;  /* 0x0100020000067ab9 */ /* 0x000fe20000000a00 */
[----:B------:R-:W-:Y:S01]  /*1330*/  IMAD.U32 R4, RZ, RZ, UR4 ;  /* 0x00000004ff047e24 */ /* 0x000fe2000f8e00ff */
[----:B------:R0:W1:Y:S01]  /*1340*/  LDC.64 R14, c[0x4][R0] ;  /* 0x01000000000e7b82 */ /* 0x0000620000000a00 */
[----:B------:R-:W-:Y:S01]  /*1350*/  IMAD.U32 R5, RZ, RZ, UR5 ;  /* 0x00000005ff057e24 */ /* 0x000fe2000f8e00ff */
[----:B------:R-:W-:Y:S01]  /*1360*/  ULDC.64 UR4, c[0x4][0x78] ;  /* 0x01001e0000047ab9 */ /* 0x000fe20000000a00 */
[----:B------:R-:W-:Y:S02]  /*1370*/  IMAD.U32 R10, RZ, RZ, UR6 ;  /* 0x00000006ff0a7e24 */ /* 0x000fe4000f8e00ff */
[----:B------:R-:W-:Y:S02]  /*1380*/  IMAD.U32 R6, RZ, RZ, UR4 ;  /* 0x00000004ff067e24 */ /* 0x000fe4000f8e00ff */
[----:B------:R-:W-:-:S02]  /*1390*/  IMAD.U32 R7, RZ, RZ, UR5 ;  /* 0x00000005ff077e24 */ /* 0x000fc4000f8e00ff */
[----:B------:R-:W-:Y:S02]  /*13a0*/  IMAD.U32 R11, RZ, RZ, UR7 ;  /* 0x00000007ff0b7e24 */ /* 0x000fe4000f8e00ff */
[----:B------:R-:W-:Y:S02]  /*13b0*/  IMAD.MOV.U32 R8, RZ, RZ, 0x70 ;  /* 0x00000070ff087424 */ /* 0x000fe400078e00ff */
[----:B------:R-:W-:Y:S02]  /*13c0*/  IMAD.MOV.U32 R12, RZ, RZ, 0x1 ;  /* 0x00000001ff0c7424 */ /* 0x000fe400078e00ff */
[----:B0-----:R-:W-:-:S07]  /*13d0*/  IMAD.MOV.U32 R13, RZ, RZ, RZ ;  /* 0x000000ffff0d7224 */ /* 0x001fce00078e00ff */
[----:B------:R-:W-:-:S07]  /*13e0*/  LEPC R20, `(.L_x_13) ;  /* 0x000000001014794e */ /* 0x000fce0000000000 */
[----:B-1---5:R-:W-:Y:S05]  /*13f0*/  CALL.ABS.NOINC R14 ;  /* 0x000000000e007343 */ /* 0x022fea0003c00000 */
.L_x_13:
[----:B------:R-:W0:Y:S01]  /*1400*/  S2R R3, SR_CgaCtaId ;  /* 0x0000000000037919 */ /* 0x000e220000008800 */
[----:B------:R-:W-:-:S04]  /*1410*/  MOV R0, 0x400 ;  /* 0x0000040000007802 */ /* 0x000fc80000000f00 */
[----:B0-----:R-:W-:-:S05]  /*1420*/  LEA R0, R3, R0, 0x18 ;  /* 0x0000000003007211 */ /* 0x001fca00078ec0ff */
[----:B------:R-:W-:-:S05]  /*1430*/  VIADD R24, R0, 0x1c800 ;  /* 0x0001c80000187836 */ /* 0x000fca0000000000 */
[----:B------:R-:W-:-:S13]  /*1440*/  LOP3.LUT P0, RZ, R24, 0x3ff, RZ, 0xc0, !PT ;  /* 0x000003ff18ff7812 */ /* 0x000fda000780c0ff */
[----:B------:R-:W-:Y:S05]  /*1450*/  @!P0 BRA `(.L_x_14) ;  /* 0x00000000007c8947 */ /* 0x000fea0003800000 */
        /* <DEDUP_REMOVED lines=16> */
.L_x_15:
[----:B------:R-:W0:Y:S01]  /*1560*/  LDC.64 R22, c[0x4][R22] ;  /* 0x0100000016167b82 */ /* 0x000e220000000a00 */
[----:B------:R-:W-:Y:S01]  /*1570*/  ULDC.64 UR4, c[0x4][0x70] ;  /* 0x01001c0000047ab9 */ /* 0x000fe20000000a00 */
[----:B------:R-:W-:Y:S01]  /*1580*/  ULDC.64 UR6, c[0x4][0x10] ;  /* 0x0100040000067ab9 */ /* 0x000fe20000000a00 */
[----:B------:R-:W-:Y:S02]  /*1590*/  IMAD.U32 R4, RZ, RZ, UR4 ;  /* 0x00000004ff047e24 */ /* 0x000fe4000f8e00ff */
        /* <DEDUP_REMOVED lines=8> */
[----:B------:R-:W-:-:S07]  /*1620*/  IMAD.MOV.U32 R13, RZ, RZ, RZ ;  /* 0x000000ffff0d7224 */ /* 0x000fce00078e00ff */
[----:B------:R-:W-:-:S07]  /*1630*/  LEPC R20, `(.L_x_14) ;  /* 0x000000001014794e */ /* 0x000fce0000000000 */
[----:B0-----:R-:W-:Y:S05]  /*1640*/  CALL.ABS.NOINC R22 ;  /* 0x0000000016007343 */ /* 0x001fea0003c00000 */
.L_x_14:
[----:B------:R-:W-:Y:S01]  /*1650*/  UMOV UR4, 0xffffffff ;  /* 0xffffffff00047882 */ /* 0x000fe20000000000 */
[----:B------:R-:W-:-:S04]  /*1660*/  LOP3.LUT R0, R18, 0x1, RZ, 0xfc, !PT ;  /* 0x0000000112007812 */ /* 0x000fc800078efcff */
[----:B------:R-:W-:Y:S01]  /*1670*/  ISETP.NE.AND P0, PT, R0, 0x3, PT ;  /* 0x000000030000780c */ /* 0x000fe20003f05270 */
[----:B------:R-:W-:-:S12]  /*1680*/  BRA.DIV UR4, `(.L_x_16) ;  /* 0x0000008a04b87947 */ /* 0x000fd8000b800000 */
.L_x_204:
[----:B------:R-:W-:Y:S05]  /*1690*/  @!P0 BRA `(.L_x_17) ;  /* 0x0000000000048947 */ /* 0x000fea0003800000 */
[----:B------:R-:W-:Y:S01]  /*16a0*/  BPT.TRAP 0x1 ;  /* 0x000000040000795c */ /* 0x000fe20000300000 */
.L_x_17:
[----:B------:R-:W0:Y:S01]  /*16b0*/  S2UR UR5, SR_CgaCtaId ;  /* 0x00000000000579c3 */ /* 0x000e220000008800 */
[----:B------:R-:W-:Y:S01]  /*16c0*/  UMOV UR4, 0x400 ;  /* 0x0000040000047882 */ /* 0x000fe20000000000 */
[----:B------:R-:W-:Y:S02]  /*16d0*/  IMAD.U32 R0, RZ, RZ, UR40 ;  /* 0x00000028ff007e24 */ /* 0x000fe4000f8e00ff */
[----:B------:R-:W-:-:S03]  /*16e0*/  IMAD.U32 R4, RZ, RZ, UR41 ;  /* 0x00000029ff047e24 */ /* 0x000fc6000f8e00ff */
[----:B------:R-:W-:Y:S01]  /*16f0*/  SHF.L.U32 R0, R0, 0x1f, RZ ;  /* 0x0000001f00007819 */ /* 0x000fe200000006ff */
[----:B0-----:R-:W-:-:S06]  /*1700*/  ULEA UR4, UR5, UR4, 0x18 ;  /* 0x0000000405047291 */ /* 0x001fcc000f8ec03f */
[----:B------:R-:W-:-:S04]  /*1710*/  IMAD.U32 R3, RZ, RZ, UR4 ;  /* 0x00000004ff037e24 */ /* 0x000fc8000f8e00ff */
[----:B------:R-:W-:-:S04]  /*1720*/  IMAD R5, R4, 0x8, R3 ;  /* 0x0000000804057824 */ /* 0x000fc800078e0203 */
[----:B------:R0:W1:Y:S01]  /*1730*/  SYNCS.PHASECHK.TRANS64.TRYWAIT P1, [R5+URZ], R0 ;  /* 0x00000000050075a7 */ /* 0x000062000802017f */
[----:B------:R-:W-:Y:S05]  /*1740*/  @!P0 BRA `(.L_x_18) ;  /* 0x0000000000048947 */ /* 0x000fea0003800000 */
[----:B------:R-:W-:Y:S01]  /*1750*/  BPT.TRAP 0x1 ;  /* 0x000000040000795c */ /* 0x000fe20000300000 */
.L_x_18:
[----:B-1----:R-:W-:Y:S05]  /*1760*/  @P1 BRA `(.L_x_19) ;  /* 0x0000000000081947 */ /* 0x002fea0003800000 */
[----:B------:R-:W1:Y:S02]  /*1770*/  SYNCS.PHASECHK.TRANS64.TRYWAIT P1, [R5+URZ], R0 ;  /* 0x00000000050075a7 */ /* 0x000e64000802017f */
[----:B-1----:R-:W-:Y:S05]  /*1780*/  @!P1 BRA `(.L_x_20) ;  /* 0x0000008800989947 */ /* 0x002fea0003800000 */
.L_x_19:
[----:B------:R-:W-:-:S04]  /*1790*/  UIADD3 UR4, UR41, 0x1, URZ ;  /* 0x0000000129047890 */ /* 0x000fc8000fffe03f */
[----:B------:R-:W-:Y:S02]  /*17a0*/  UISETP.NE.AND UP0, UPT, UR4, 0x7, UPT ;  /* 0x000000070400788c */ /* 0x000fe4000bf05270 */
[----:B01----:R-:W-:Y:S02]  /*17b0*/  IMAD.U32 R0, RZ, RZ, UR4 ;  /* 0x00000004ff007e24 */ /* 0x003fe4000f8e00ff */
[----:B------:R-:W-:Y:S02]  /*17c0*/  USEL UR4, URZ, 0x1, UP0 ;  /* 0x000000013f047887 */ /* 0x000fe40008000000 */
[----:B------:R-:W-:Y:S02]  /*17d0*/  PLOP3.LUT P1, PT, PT, PT, UP0, 0x80, 0x0 ;  /* 0x000000000000781c */ /* 0x000fe40003f2f008 */
[----:B------:R-:W-:Y:S02]  /*17e0*/  ULOP3.LUT UR4, UR40, UR4, URZ, 0x3c, !UPT ;  /* 0x0000000428047292 */ /* 0x000fe4000f8e3c3f */
[----:B------:R-:W-:-:S04]  /*17f0*/  SEL R0, R0, RZ, P1 ;  /* 0x000000ff00007207 */ /* 0x000fc80000800000 */
[----:B------:R-:W-:Y:S01]  /*1800*/  IMAD.U32 R113, RZ, RZ, UR4 ;  /* 0x00000004ff717e24 */ /* 0x000fe2000f8e00ff */
[----:B------:R-:W-:Y:S06]  /*1810*/  @!P0 BRA `(.L_x_21) ;  /* 0x0000000000048947 */ /* 0x000fec0003800000 */
[----:B------:R-:W-:Y:S01]  /*1820*/  BPT.TRAP 0x1 ;  /* 0x000000040000795c */ /* 0x000fe20000300000 */
.L_x_21:
[----:B------:R-:W-:Y:S01]  /*1830*/  IMAD.U32 R5, RZ, RZ, UR41 ;  /* 0x00000029ff057e24 */ /* 0x000fe2000f8e00ff */
[----:B------:R-:W-:Y:S01]  /*1840*/  SHF.L.U32 R117, R113, 0x1f, RZ ;  /* 0x0000001f71757819 */ /* 0x000fe200000006ff */
[----:B------:R-:W-:Y:S01]  /*1850*/  IMAD R4, R0, 0x8, R3 ;  /* 0x0000000800047824 */ /* 0x000fe200078e0203 */
[----:B------:R-:W-:Y:S01]  /*1860*/  ISETP.NE.AND P2, PT, RZ, UR44, PT ;  /* 0x0000002cff007c0c */ /* 0x000fe2000bf45270 */
[----:B------:R-:W-:Y:S02]  /*1870*/  IMAD R6, R5, 0x4000, R96 ;  /* 0x0000400005067824 */ /* 0x000fe400078e0260 */
[----:B------:R0:W1:Y:S10]  /*1880*/  SYNCS.PHASECHK.TRANS64.TRYWAIT P1, [R4+URZ], R117 ;  /* 0x00000075040075a7 */ /* 0x000074000802017f */
[----:B------:R-:W-:Y:S05]  /*1890*/  WARPSYNC.ALL ;  /* 0x0000000000007948 */ /* 0x000fea0003800000 */
[----:B------:R-:W-:-:S04]  /*18a0*/  IMAD.IADD R6, R3, 0x1, R6 ;  /* 0x0000000103067824 */ /* 0x000fc800078e0206 */
[--C-:B------:R-:W-:Y:S01]  /*18b0*/  IMAD.IADD R114, R99, 0x1, R6.reuse ;  /* 0x0000000163727824 */ /* 0x100fe200078e0206 */
[----:B------:R-:W-:Y:S01]  /*18c0*/  LDS.U8 R5, [R6+0x800] ;  /* 0x0008000006057984 */ /* 0x000fe20000000000 */
[----:B------:R-:W-:-:S03]  /*18d0*/  IMAD.IADD R116, R104, 0x1, R6 ;  /* 0x0000000168747824 */ /* 0x000fc600078e0206 */
[----:B------:R-:W-:Y:S01]  /*18e0*/  LDS.U8 R7, [R6+0x808] ;  /* 0x0008080006077984 */ /* 0x000fe20000000000 */
[----:B------:R-:W-:-:S03]  /*18f0*/  IMAD.IADD R115, R99, 0x1, R116 ;  /* 0x0000000163737824 */ /* 0x000fc600078e0274 */
[----:B------:R-:W-:Y:S04]  /*1900*/  LDS.U8 R9, [R6+0x1000] ;  /* 0x0010000006097984 */ /* 0x000fe80000000000 */
[----:B------:R-:W-:Y:S04]  /*1910*/  LDS.U8 R11, [R6+0x1008] ;  /* 0x00100800060b7984 */ /* 0x000fe80000000000 */
[----:B------:R-:W-:Y:S04]  /*1920*/  LDS.U8 R13, [R6+0x1800] ;  /* 0x00180000060d7984 */ /* 0x000fe80000000000 */
[----:B------:R-:W-:Y:S04]  /*1930*/  LDS.U8 R15, [R6+0x1808] ;  /* 0x00180800060f7984 */ /* 0x000fe80000000000 */
[----:B------:R-:W-:Y:S04]  /*1940*/  LDS.U8 R21, [R6+0x2000] ;  /* 0x0020000006157984 */ /* 0x000fe80000000000 */
[----:B------:R-:W-:Y:S04]  /*1950*/  LDS.U8 R23, [R6+0x2008] ;  /* 0x0020080006177984 */ /* 0x000fe80000000000 */
[----:B------:R-:W2:Y:S04]  /*1960*/  LDS.U8 R8, [R114+0x800] ;  /* 0x0008000072087984 */ /* 0x000ea80000000000 */
[----:B------:R-:W3:Y:S04]  /*1970*/  LDS.U8 R12, [R114+0x808] ;  /* 0x00080800720c7984 */ /* 0x000ee80000000000 */
[----:B------:R-:W4:Y:S04]  /*1980*/  LDS.U8 R22, [R114+0x1000] ;  /* 0x0010000072167984 */ /* 0x000f280000000000 */
[----:B------:R-:W0:Y:S04]  /*1990*/  LDS.U8 R28, [R114+0x1008] ;  /* 0x00100800721c7984 */ /* 0x000e280000000000 */
[----:B------:R-:W1:Y:S04]  /*19a0*/  LDS.U8 R34, [R114+0x1800] ;  /* 0x0018000072227984 */ /* 0x000e680000000000 */
[----:B------:R-:W1:Y:S04]  /*19b0*/  LDS.U8 R38, [R114+0x1808] ;  /* 0x0018080072267984 */ /* 0x000e680000000000 */
[----:B------:R-:W1:Y:S04]  /*19c0*/  LDS.U8 R44, [R114+0x2000] ;  /* 0x00200000722c7984 */ /* 0x000e680000000000 */
[----:B------:R-:W1:Y:S04]  /*19d0*/  LDS.U8 R48, [R114+0x2008] ;  /* 0x0020080072307984 */ /* 0x000e680000000000 */
[----:B------:R-:W1:Y:S04]  /*19e0*/  LDS.U8 R10, [R116+0x800] ;  /* 0x00080000740a7984 */ /* 0x000e680000000000 */
[----:B------:R-:W1:Y:S04]  /*19f0*/  LDS.U8 R14, [R116+0x808] ;  /* 0x00080800740e7984 */ /* 0x000e680000000000 */
[----:B------:R-:W1:Y:S01]  /*1a00*/  LDS.U8 R26, [R116+0x1000] ;  /* 0x00100000741a7984 */ /* 0x000e620000000000 */
[----:B--2---:R-:W-:-:S03]  /*1a10*/  PRMT R5, R8, 0x7604, R5 ;  /* 0x0000760408057816 */ /* 0x004fc60000000005 */
[----:B------:R-:W2:Y:S01]  /*1a20*/  LDS.U8 R30, [R116+0x1008] ;  /* 0x00100800741e7984 */ /* 0x000ea20000000000 */
[----:B---3--:R-:W-:-:S03]  /*1a30*/  PRMT R7, R12, 0x7604, R7 ;  /* 0x000076040c077816 */ /* 0x008fc60000000007 */
[----:B------:R-:W3:Y:S01]  /*1a40*/  LDS.U8 R36, [R116+0x1800] ;  /* 0x0018000074247984 */ /* 0x000ee20000000000 */
[----:B----4-:R-:W-:-:S03]  /*1a50*/  PRMT R9, R22, 0x7604, R9 ;  /* 0x0000760416097816 */ /* 0x010fc60000000009 */
[----:B------:R-:W4:Y:S01]  /*1a60*/  LDS.U8 R40, [R116+0x1808] ;  /* 0x0018080074287984 */ /* 0x000f220000000000 */
[----:B0-----:R-:W-:-:S03]  /*1a70*/  PRMT R11, R28, 0x7604, R11 ;  /* 0x000076041c0b7816 */ /* 0x001fc6000000000b */
[----:B------:R-:W0:Y:S01]  /*1a80*/  LDS.U8 R46, [R116+0x2000] ;  /* 0x00200000742e7984 */ /* 0x000e220000000000 */
[----:B-1----:R-:W-:-:S03]  /*1a90*/  PRMT R13, R34, 0x7604, R13 ;  /* 0x00007604220d7816 */ /* 0x002fc6000000000d */
[----:B------:R-:W1:Y:S01]  /*1aa0*/  LDS.U8 R50, [R116+0x2008] ;  /* 0x0020080074327984 */ /* 0x000e620000000000 */
[----:B------:R-:W-:-:S03]  /*1ab0*/  PRMT R15, R38, 0x7604, R15 ;  /* 0x00007604260f7816 */ /* 0x000fc6000000000f */
        /* <DEDUP_REMOVED lines=11> */
[----:B--2---:R-:W-:-:S03]  /*1b70*/  PRMT R11, R30, 0x7054, R11 ;  /* 0x000070541e0b7816 */ /* 0x004fc6000000000b */
[----:B------:R-:W2:Y:S01]  /*1b80*/  LDS.U8 R110, [R115+0x2000] ;  /* 0x00200000736e7984 */ /* 0x000ea20000000000 */
[----:B---3--:R-:W-:-:S03]  /*1b90*/  PRMT R13, R36, 0x7054, R13 ;  /* 0x00007054240d7816 */ /* 0x008fc6000000000d */
[----:B------:R-:W3:Y:S01]  /*1ba0*/  LDS.U8 R52, [R115+0x2008] ;  /* 0x0020080073347984 */ /* 0x000ee20000000000 */
[----:B----4-:R-:W-:Y:S02]  /*1bb0*/  PRMT R15, R40, 0x7054, R15 ;  /* 0x00007054280f7816 */ /* 0x010fe4000000000f */
[----:B0-----:R-:W-:Y:S02]  /*1bc0*/  PRMT R21, R46, 0x7054, R21 ;  /* 0x000070542e157816 */ /* 0x001fe40000000015 */
[----:B-1----:R-:W-:Y:S02]  /*1bd0*/  PRMT R23, R50, 0x7054, R23 ;  /* 0x0000705432177816 */ /* 0x002fe40000000017 */
[----:B------:R-:W-:Y:S02]  /*1be0*/  PRMT R100, R100, 0x654, R5 ;  /* 0x0000065464647816 */ /* 0x000fe40000000005 */
[----:B------:R-:W-:Y:S02]  /*1bf0*/  PRMT R101, R20, 0x654, R7 ;  /* 0x0000065414657816 */ /* 0x000fe40000000007 */
[----:B------:R-:W-:-:S02]  /*1c00*/  PRMT R102, R102, 0x654, R9 ;  /* 0x0000065466667816 */ /* 0x000fc40000000009 */
[----:B------:R-:W-:Y:S02]  /*1c10*/  PRMT R103, R32, 0x654, R11 ;  /* 0x0000065420677816 */ /* 0x000fe4000000000b */
[----:B------:R-:W-:Y:S02]  /*1c20*/  PRMT R108, R108, 0x654, R13 ;  /* 0x000006546c6c7816 */ /* 0x000fe4000000000d */
[----:B------:R-:W-:Y:S02]  /*1c30*/  PRMT R109, R42, 0x654, R15 ;  /* 0x000006542a6d7816 */ /* 0x000fe4000000000f */
[----:B--2---:R-:W-:Y:S02]  /*1c40*/  PRMT R110, R110, 0x654, R21 ;  /* 0x000006546e6e7816 */ /* 0x004fe40000000015 */
[----:B---3--:R-:W-:Y:S02]  /*1c50*/  PRMT R111, R52, 0x654, R23 ;  /* 0x00000654346f7816 */ /* 0x008fe40000000017 */
[----:B------:R-:W-:Y:S01]  /*1c60*/  R2UR UR4, R24 ;  /* 0x00000000180472ca */ /* 0x000fe200000e0000 */
[----:B------:R-:W-:Y:S01]  /*1c70*/  UMOV UR7, 0x40000040 ;  /* 0x4000004000077882 */ /* 0x000fe20000000000 */
[----:B------:R-:W-:-:S11]  /*1c80*/  WARPGROUP.ARRIVE ;  /* 0x00000000000079c5 */ /* 0x000fd60000000000 */
[----:B------:R-:W-:-:S04]  /*1c90*/  USHF.R.U32.HI UR4, URZ, 0x4, UR4 ;  /* 0x000000043f047899 */ /* 0x000fc80008011604 */
[----:B------:R-:W-:-:S04]  /*1ca0*/  ULOP3.LUT UR4, UR4, 0x3fff, URZ, 0xc0, !UPT ;  /* 0x00003fff04047892 */ /* 0x000fc8000f8ec03f */
[----:B------:R-:W-:-:S04]  /*1cb0*/  ULOP3.LUT UR5, UR4, 0x10000, URZ, 0xfc, !UPT ;  /* 0x0001000004057892 */ /* 0x000fc8000f8efc3f */
[----:B------:R-:W-:-:S07]  /*1cc0*/  ULEA UR4, UR41, UR5, 0xa ;  /* 0x0000000529047291 */ /* 0x000fce000f8e503f */
[----:B------:R-:W-:Y:S02]  /*1cd0*/  UMOV UR6, UR4 ;  /* 0x0000000400067c82 */ /* 0x000fe40008000000 */
[----:B------:R-:W-:Y:S01]  /*1ce0*/  QGMMA.64x128x32.F32.E5M2.E5M2 R24, R100, gdesc[UR4], RZ, !UPT, gsb0 ;  /* 0x01e0000464187df3 */ /* 0x000fe2000c0038ff */
[----:B------:R-:W-:Y:S01]  /*1cf0*/  UIADD3 UR6, UR4, 0x2, URZ ;  /* 0x0000000204067890 */ /* 0x000fe2000fffe03f */
[----:B------:R-:W-:Y:S01]  /*1d00*/  UMOV UR7, 0x40000040 ;  /* 0x4000004000077882 */ /* 0x000fe20000000000 */
[----:B------:R-:W-:Y:S02]  /*1d10*/  WARPGROUP.DEPBAR.LE gsb0, 0x0 ;  /* 0x00008000000079c5 */ /* 0x000fe40000010000 */
[----:B------:R-:W-:-:S07]  /*1d20*/  WARPGROUP.ARRIVE ;  /* 0x00000000000079c5 */ /* 0x000fce0000000000 */
[----:B------:R-:W-:Y:S01]  /*1d30*/  QGMMA.64x128x32.F32.E5M2.E5M2 R24, R108, gdesc[UR4], R24, gsb0 ;  /* 0x01e000046c187df3 */ /* 0x000fe20008003818 */
[----:B------:R-:W-:Y:S01]  /*1d40*/  UIADD3 UR6, UR4, 0x4, URZ ;  /* 0x0000000404067890 */ /* 0x000fe2000fffe03f */
[----:B------:R-:W-:Y:S01]  /*1d50*/  UMOV UR7, 0x40000040 ;  /* 0x4000004000077882 */ /* 0x000fe20000000000 */
[----:B------:R-:W-:Y:S01]  /*1d60*/  UIADD3 UR4, UR4, 0x6, URZ ;  /* 0x0000000604047890 */ /* 0x000fe2000fffe03f */
[----:B------:R-:W-:Y:S02]  /*1d70*/  WARPGROUP.DEPBAR.LE gsb0, 0x0 ;  /* 0x00008000000079c5 */ /* 0x000fe40000010000 */
[----:B------:R-:W-:Y:S04]  /*1d80*/  LDS.U8 R5, [R6+0x2800] ;  /* 0x0028000006057984 */ /* 0x000fe80000000000 */
[----:B------:R-:W0:Y:S04]  /*1d90*/  LDS.U8 R8, [R114+0x2800] ;  /* 0x0028000072087984 */ /* 0x000e280000000000 */
[----:B------:R-:W-:Y:S04]  /*1da0*/  LDS.U8 R7, [R6+0x2808] ;  /* 0x0028080006077984 */ /* 0x000fe80000000000 */
[----:B------:R-:W1:Y:S04]  /*1db0*/  LDS.U8 R12, [R114+0x2808] ;  /* 0x00280800720c7984 */ /* 0x000e680000000000 */
[----:B------:R-:W-:Y:S04]  /*1dc0*/  LDS.U8 R9, [R6+0x3000] ;  /* 0x0030000006097984 */ /* 0x000fe80000000000 */
[----:B------:R-:W2:Y:S04]  /*1dd0*/  LDS.U8 R22, [R114+0x3000] ;  /* 0x0030000072167984 */ /* 0x000ea80000000000 */
[----:B------:R-:W-:Y:S04]  /*1de0*/  LDS.U8 R13, [R6+0x3008] ;  /* 0x00300800060d7984 */ /* 0x000fe80000000000 */
[----:B------:R-:W3:Y:S04]  /*1df0*/  LDS.U8 R108, [R114+0x3008] ;  /* 0x00300800726c7984 */ /* 0x000ee80000000000 */
[----:B------:R-:W4:Y:S04]  /*1e00*/  LDS.U8 R10, [R116+0x2800] ;  /* 0x00280000740a7984 */ /* 0x000f280000000000 */
[----:B------:R-:W4:Y:S04]  /*1e10*/  LDS.U8 R14, [R116+0x2808] ;  /* 0x00280800740e7984 */ /* 0x000f280000000000 */
[----:B------:R-:W4:Y:S04]  /*1e20*/  LDS.U8 R102, [R116+0x3000] ;  /* 0x0030000074667984 */ /* 0x000f280000000000 */
[----:B------:R-:W4:Y:S01]  /*1e30*/  LDS.U8 R110, [R116+0x3008] ;  /* 0x00300800746e7984 */ /* 0x000f220000000000 */
[----:B0-----:R-:W-:-:S03]  /*1e40*/  PRMT R5, R8, 0x7604, R5 ;  /* 0x0000760408057816 */ /* 0x001fc60000000005 */
[----:B------:R-:W0:Y:S04]  /*1e50*/  LDS.U8 R100, [R115+0x2800] ;  /* 0x0028000073647984 */ /* 0x000e280000000000 */
[----:B------:R-:W0:Y:S01]  /*1e60*/  LDS.U8 R20, [R115+0x2808] ;  /* 0x0028080073147984 */ /* 0x000e220000000000 */
[----:B-1----:R-:W-:-:S03]  /*1e70*/  PRMT R7, R12, 0x7604, R7 ;  /* 0x000076040c077816 */ /* 0x002fc60000000007 */
[----:B------:R-:W1:Y:S04]  /*1e80*/  LDS.U8 R11, [R115+0x3000] ;  /* 0x00300000730b7984 */ /* 0x000e680000000000 */
[----:B------:R-:W1:Y:S01]  /*1e90*/  LDS.U8 R112, [R115+0x3008] ;  /* 0x0030080073707984 */ /* 0x000e620000000000 */
[----:B--2---:R-:W-:Y:S02]  /*1ea0*/  PRMT R9, R22, 0x7604, R9 ;  /* 0x0000760416097816 */ /* 0x004fe40000000009 */
[----:B---3--:R-:W-:Y:S02]  /*1eb0*/  PRMT R13, R108, 0x7604, R13 ;  /* 0x000076046c0d7816 */ /* 0x008fe4000000000d */
[----:B----4-:R-:W-:Y:S02]  /*1ec0*/  PRMT R5, R10, 0x7054, R5 ;  /* 0x000070540a057816 */ /* 0x010fe40000000005 */
[----:B------:R-:W-:-:S02]  /*1ed0*/  PRMT R7, R14, 0x7054, R7 ;  /* 0x000070540e077816 */ /* 0x000fc40000000007 */
[----:B------:R-:W-:Y:S02]  /*1ee0*/  PRMT R102, R102, 0x7054, R9 ;  /* 0x0000705466667816 */ /* 0x000fe40000000009 */
[----:B------:R-:W-:Y:S02]  /*1ef0*/  PRMT R13, R110, 0x7054, R13 ;  /* 0x000070546e0d7816 */ /* 0x000fe4000000000d */
[----:B0-----:R-:W-:Y:S02]  /*1f00*/  PRMT R100, R100, 0x654, R5 ;  /* 0x0000065464647816 */ /* 0x001fe40000000005 */
[----:B------:R-:W-:Y:S02]  /*1f10*/  PRMT R101, R20, 0x654, R7 ;  /* 0x0000065414657816 */ /* 0x000fe40000000007 */
[----:B-1----:R-:W-:Y:S02]  /*1f20*/  PRMT R102, R11, 0x654, R102 ;  /* 0x000006540b667816 */ /* 0x002fe40000000066 */
[----:B------:R-:W-:-:S04]  /*1f30*/  PRMT R103, R112, 0x654, R13 ;  /* 0x0000065470677816 */ /* 0x000fc8000000000d */
[----:B------:R-:W-:-:S06]  /*1f40*/  WARPGROUP.ARRIVE ;  /* 0x00000000000079c5 */ /* 0x000fcc0000000000 */
[----:B------:R-:W-:Y:S01]  /*1f50*/  QGMMA.64x128x32.F32.E5M2.E5M2 R24, R100, gdesc[UR4], R24, gsb0 ;  /* 0x01e0000464187df3 */ /* 0x000fe20008003818 */
[----:B------:R-:W-:Y:S01]  /*1f60*/  UMOV UR6, UR4 ;  /* 0x0000000400067c82 */ /* 0x000fe20008000000 */
[----:B------:R-:W-:Y:S01]  /*1f70*/  UMOV UR7, 0x40000040 ;  /* 0x4000004000077882 */ /* 0x000fe20000000000 */
[----:B------:R-:W-:Y:S02]  /*1f80*/  WARPGROUP.DEPBAR.LE gsb0, 0x0 ;  /* 0x00008000000079c5 */ /* 0x000fe40000010000 */
[----:B------:R-:W-:Y:S04]  /*1f90*/  LDS.U8 R5, [R6+0x3800] ;  /* 0x0038000006057984 */ /* 0x000fe80000000000 */
[----:B------:R-:W0:Y:S04]  /*1fa0*/  LDS.U8 R8, [R114+0x3800] ;  /* 0x0038000072087984 */ /* 0x000e280000000000 */
[----:B------:R-:W-:Y:S04]  /*1fb0*/  LDS.U8 R7, [R6+0x3808] ;  /* 0x0038080006077984 */ /* 0x000fe80000000000 */
[----:B------:R-:W-:Y:S04]  /*1fc0*/  LDS.U8 R9, [R6+0x4000] ;  /* 0x0040000006097984 */ /* 0x000fe80000000000 */
[----:B------:R-:W-:Y:S04]  /*1fd0*/  LDS.U8 R11, [R6+0x4008] ;  /* 0x00400800060b7984 */ /* 0x000fe80000000000 */
[----:B------:R-:W1:Y:S04]  /*1fe0*/  LDS.U8 R12, [R114+0x3808] ;  /* 0x00380800720c7984 */ /* 0x000e680000000000 */
[----:B------:R-:W2:Y:S04]  /*1ff0*/  LDS.U8 R22, [R114+0x4000] ;  /* 0x0040000072167984 */ /* 0x000ea80000000000 */
[----:B------:R-:W3:Y:S04]  /*2000*/  LDS.U8 R102, [R114+0x4008] ;  /* 0x0040080072667984 */ /* 0x000ee80000000000 */
[----:B------:R-:W4:Y:S04]  /*2010*/  LDS.U8 R10, [R116+0x3800] ;  /* 0x00380000740a7984 */ /* 0x000f280000000000 */
[----:B------:R-:W4:Y:S04]  /*2020*/  LDS.U8 R14, [R116+0x3808] ;  /* 0x00380800740e7984 */ /* 0x000f280000000000 */
[----:B------:R-:W4:Y:S04]  /*2030*/  LDS.U8 R100, [R116+0x4000] ;  /* 0x0040000074647984 */ /* 0x000f280000000000 */
[----:B------:R-:W4:Y:S01]  /*2040*/  LDS.U8 R112, [R116+0x4008] ;  /* 0x0040080074707984 */ /* 0x000f220000000000 */
[----:B0-----:R-:W-:-:S03]  /*2050*/  PRMT R5, R8, 0x7604, R5 ;  /* 0x0000760408057816 */ /* 0x001fc60000000005 */
[----:B------:R-:W0:Y:S04]  /*2060*/  LDS.U8 R108, [R115+0x3800] ;  /* 0x00380000736c7984 */ /* 0x000e280000000000 */
[----:B------:R-:W0:Y:S04]  /*2070*/  LDS.U8 R20, [R115+0x3808] ;  /* 0x0038080073147984 */ /* 0x000e280000000000 */
[----:B------:R-:W0:Y:S04]  /*2080*/  LDS.U8 R110, [R115+0x4000] ;  /* 0x00400000736e7984 */ /* 0x000e280000000000 */
[----:B------:R-:W0:Y:S01]  /*2090*/  LDS.U8 R6, [R115+0x4008] ;  /* 0x0040080073067984 */ /* 0x000e220000000000 */
[----:B-1----:R-:W-:-:S02]  /*20a0*/  PRMT R7, R12, 0x7604, R7 ;  /* 0x000076040c077816 */ /* 0x002fc40000000007 */
[----:B--2---:R-:W-:Y:S02]  /*20b0*/  PRMT R9, R22, 0x7604, R9 ;  /* 0x0000760416097816 */ /* 0x004fe40000000009 */
[----:B---3--:R-:W-:Y:S02]  /*20c0*/  PRMT R11, R102, 0x7604, R11 ;  /* 0x00007604660b7816 */ /* 0x008fe4000000000b */
[----:B----4-:R-:W-:Y:S02]  /*20d0*/  PRMT R5, R10, 0x7054, R5 ;  /* 0x000070540a057816 */ /* 0x010fe40000000005 */
[----:B------:R-:W-:Y:S02]  /*20e0*/  PRMT R7, R14, 0x7054, R7 ;  /* 0x000070540e077816 */ /* 0x000fe40000000007 */
[----:B------:R-:W-:Y:S02]  /*20f0*/  PRMT R9, R100, 0x7054, R9 ;  /* 0x0000705464097816 */ /* 0x000fe40000000009 */
[----:B------:R-:W-:-:S02]  /*2100*/  PRMT R11, R112, 0x7054, R11 ;  /* 0x00007054700b7816 */ /* 0x000fc4000000000b */
[----:B0-----:R-:W-:Y:S02]  /*2110*/  PRMT R108, R108, 0x654, R5 ;  /* 0x000006546c6c7816 */ /* 0x001fe40000000005 */
[----:B------:R-:W-:Y:S02]  /*2120*/  PRMT R109, R20, 0x654, R7 ;  /* 0x00000654146d7816 */ /* 0x000fe40000000007 */
[----:B------:R-:W-:Y:S02]  /*2130*/  PRMT R110, R110, 0x654, R9 ;  /* 0x000006546e6e7816 */ /* 0x000fe40000000009 */
[----:B------:R-:W-:-:S04]  /*2140*/  PRMT R111, R6, 0x654, R11 ;  /* 0x00000654066f7816 */ /* 0x000fc8000000000b */
[----:B------:R-:W-:-:S06]  /*2150*/  WARPGROUP.ARRIVE ;  /* 0x00000000000079c5 */ /* 0x000fcc0000000000 */
[----:B------:R-:W-:Y:S03]  /*2160*/  QGMMA.64x128x32.F32.E5M2.E5M2 R24, R108, gdesc[UR4], R24, gsb0 ;  /* 0x01e000046c187df3 */ /* 0x000fe60008003818 */
[----:B------:R-:W-:Y:S02]  /*2170*/  WARPGROUP.DEPBAR.LE gsb0, 0x0 ;  /* 0x00008000000079c5 */ /* 0x000fe40000010000 */
[----:B------:R-:W-:Y:S05]  /*2180*/  @!P2 BRA `(.L_x_22) ;  /* 0x000000140090a947 */ /* 0x000fea0003800000 */
[----:B------:R-:W-:Y:S05]  /*2190*/  @!P0 BRA `(.L_x_23) ;  /* 0x0000000000048947 */ /* 0x000fea0003800000 */
[----:B------:R-:W-:Y:S01]  /*21a0*/  BPT.TRAP 0x1 ;  /* 0x000000040000795c */ /* 0x000fe20000300000 */
.L_x_23:
[----:B------:R-:W-:-:S05]  /*21b0*/  IMAD.SHL.U32 R12, R0, 0x4000, RZ ;  /* 0x00004000000c7824 */ /* 0x000fca00078e00ff */
[----:B------:R-:W-:Y:S01]  /*21c0*/  IADD3 R5, R3, R12, R96 ;  /* 0x0000000c03057210 */ /* 0x000fe20007ffe060 */
[----:B------:R-:W-:Y:S06]  /*21d0*/  @P1 BRA `(.L_x_24) ;  /* 0x0000000000081947 */ /* 0x000fec0003800000 */
[----:B------:R-:W0:Y:S02]  /*21e0*/  SYNCS.PHASECHK.TRANS64.TRYWAIT P1, [R4+URZ], R117 ;  /* 0x00000075040075a7 */ /* 0x000e24000802017f */
[----:B0-----:R-:W-:Y:S05]  /*21f0*/  @!P1 BRA `(.L_x_25) ;  /* 0x0000008000109947 */ /* 0x001fea0003800000 */
.L_x_24:
[C-C-:B------:R-:W-:Y:S01]  /*2200*/  IMAD.IADD R14, R99.reuse, 0x1, R5.reuse ;  /* 0x00000001630e7824 */ /* 0x140fe200078e0205 */
[----:B0-----:R-:W-:Y:S01]  /*2210*/  LDS.U8 R4, [R5+0x800] ;  /* 0x0008000005047984 */ /* 0x001fe20000000000 */
[----:B------:R-:W-:Y:S01]  /*2220*/  IMAD.IADD R20, R104, 0x1, R5 ;  /* 0x0000000168147824 */ /* 0x000fe200078e0205 */
[----:B------:R-:W0:Y:S02]  /*2230*/  LDC R100, c[0x0][0x28c] ;  /* 0x0000a300ff647b82 */ /* 0x000e240000000800 */
[----:B------:R-:W1:Y:S01]  /*2240*/  LDS.U8 R7, [R14+0x800] ;  /* 0x000800000e077984 */ /* 0x000e620000000000 */
[----:B------:R-:W-:-:S03]  /*2250*/  IMAD.IADD R22, R99, 0x1, R20 ;  /* 0x0000000163167824 */ /* 0x000fc600078e0214 */
[----:B------:R-:W-:Y:S04]  /*2260*/  LDS.U8 R6, [R5+0x808] ;  /* 0x0008080005067984 */ /* 0x000fe80000000000 */
[----:B------:R-:W-:Y:S04]  /*2270*/  LDS.U8 R8, [R5+0x1000] ;  /* 0x0010000005087984 */ /* 0x000fe80000000000 */
[----:B------:R-:W-:Y:S04]  /*2280*/  LDS.U8 R10, [R5+0x1008] ;  /* 0x00100800050a7984 */ /* 0x000fe80000000000 */
[----:B------:R-:W2:Y:S04]  /*2290*/  LDS.U8 R13, [R14+0x808] ;  /* 0x000808000e0d7984 */ /* 0x000ea80000000000 */
[----:B------:R-:W3:Y:S01]  /*22a0*/  LDS.U8 R21, [R14+0x1000] ;  /* 0x001000000e157984 */ /* 0x000ee20000000000 */
[----:B0-----:R-:W-:-:S03]  /*22b0*/  ISETP.GE.AND P1, PT, R100, 0x101, PT ;  /* 0x000001016400780c */ /* 0x001fc60003f26270 */
[----:B------:R-:W0:Y:S04]  /*22c0*/  LDS.U8 R103, [R14+0x1008] ;  /* 0x001008000e677984 */ /* 0x000e280000000000 */
[----:B------:R-:W4:Y:S04]  /*22d0*/  LDS.U8 R9, [R20+0x800] ;  /* 0x0008000014097984 */ /* 0x000f280000000000 */
[----:B------:R-:W4:Y:S04]  /*22e0*/  LDS.U8 R15, [R20+0x808] ;  /* 0x00080800140f7984 */ /* 0x000f280000000000 */
[----:B------:R-:W4:Y:S04]  /*22f0*/  LDS.U8 R23, [R20+0x1000] ;  /* 0x0010000014177984 */ /* 0x000f280000000000 */
[----:B------:R-:W4:Y:S01]  /*2300*/  LDS.U8 R109, [R20+0x1008] ;  /* 0x00100800146d7984 */ /* 0x000f220000000000 */
[----:B-1----:R-:W-:-:S03]  /*2310*/  PRMT R4, R7, 0x7604, R4 ;  /* 0x0000760407047816 */ /* 0x002fc60000000004 */
[----:B------:R-:W1:Y:S04]  /*2320*/  LDS.U8 R11, [R22+0x800] ;  /* 0x00080000160b7984 */ /* 0x000e680000000000 */
[----:B------:R-:W1:Y:S04]  /*2330*/  LDS.U8 R101, [R22+0x808] ;  /* 0x0008080016657984 */ /* 0x000e680000000000 */
[----:B------:R-:W1:Y:S04]  /*2340*/  LDS.U8 R5, [R22+0x1000] ;  /* 0x0010000016057984 */ /* 0x000e680000000000 */
[----:B------:R-:W1:Y:S01]  /*2350*/  LDS.U8 R111, [R22+0x1008] ;  /* 0x00100800166f7984 */ /* 0x000e620000000000 */
[----:B--2---:R-:W-:-:S02]  /*2360*/  PRMT R6, R13, 0x7604, R6 ;  /* 0x000076040d067816 */ /* 0x004fc40000000006 */
[----:B---3--:R-:W-:Y:S02]  /*2370*/  PRMT R8, R21, 0x7604, R8 ;  /* 0x0000760415087816 */ /* 0x008fe40000000008 */
[----:B0-----:R-:W-:Y:S02]  /*2380*/  PRMT R10, R103, 0x7604, R10 ;  /* 0x00007604670a7816 */ /* 0x001fe4000000000a */
[----:B----4-:R-:W-:Y:S02]  /*2390*/  PRMT R4, R9, 0x7054, R4 ;  /* 0x0000705409047816 */ /* 0x010fe40000000004 */
[----:B------:R-:W-:Y:S02]  /*23a0*/  PRMT R6, R15, 0x7054, R6 ;  /* 0x000070540f067816 */ /* 0x000fe40000000006 */
[----:B------:R-:W-:Y:S02]  /*23b0*/  PRMT R8, R23, 0x7054, R8 ;  /* 0x0000705417087816 */ /* 0x000fe40000000008 */
[----:B------:R-:W-:-:S02]  /*23c0*/  PRMT R10, R109, 0x7054, R10 ;  /* 0x000070546d0a7816 */ /* 0x000fc4000000000a */
[----:B-1----:R-:W-:Y:S01]  /*23d0*/  PRMT R100, R11, 0x654, R4 ;  /* 0x000006540b647816 */ /* 0x002fe20000000004 */
[----:B------:R-:W-:Y:S01]  /*23e0*/  IMAD.U32 R4, RZ, RZ, UR41 ;  /* 0x00000029ff047e24 */ /* 0x000fe2000f8e00ff */
[----:B------:R-:W-:Y:S02]  /*23f0*/  PRMT R101, R101, 0x654, R6 ;  /* 0x0000065465657816 */ /* 0x000fe40000000006 */
[----:B------:R-:W-:Y:S02]  /*2400*/  PRMT R102, R5, 0x654, R8 ;  /* 0x0000065405667816 */ /* 0x000fe40000000008 */
[----:B------:R-:W-:Y:S01]  /*2410*/  PRMT R103, R111, 0x654, R10 ;  /* 0x000006546f677816 */ /* 0x000fe2000000000a */
[----:B------:R-:W-:Y:S06]  /*2420*/  @!P1 BRA `(.L_x_26) ;  /* 0x0000000800f49947 */ /* 0x000fec0003800000 */
[----:B------:R-:W-:Y:S01]  /*2430*/  R2UR UR7, R0 ;  /* 0x00000000000772ca */ /* 0x000fe200000e0000 */
[----:B------:R-:W-:Y:S02]  /*2440*/  IMAD.U32 R5, RZ, RZ, UR44 ;  /* 0x0000002cff057e24 */ /* 0x000fe4000f8e00ff */
[----:B------:R-:W-:-:S12]  /*2450*/  IMAD.U32 R4, RZ, RZ, UR41 ;  /* 0x00000029ff047e24 */ /* 0x000fd8000f8e00ff */
.L_x_34:
[----:B------:R-:W-:-:S04]  /*2460*/  UIADD3 UR4, UR7, 0x1, URZ ;  /* 0x0000000107047890 */ /* 0x000fc8000fffe03f */
[----:B------:R-:W-:-:S04]  /*2470*/  UISETP.NE.AND UP0, UPT, UR4, 0x7, UPT ;  /* 0x000000070400788c */ /* 0x000fc8000bf05270 */
[----:B------:R-:W-:Y:S02]  /*2480*/  USEL UR6, URZ, 0x1, UP0 ;  /* 0x000000013f067887 */ /* 0x000fe40008000000 */
[----:B------:R-:W-:-:S04]  /*2490*/  USEL UR4, UR4, URZ, UP0 ;  /* 0x0000003f04047287 */ /* 0x000fc80008000000 */
[----:B------:R-:W-:Y:S02]  /*24a0*/  LOP3.LUT R113, R113, UR6, RZ, 0x3c, !PT ;  /* 0x0000000671717c12 */ /* 0x000fe4000f8e3cff */
[----:B------:R-:W-:Y:S01]  /*24b0*/  IMAD.U32 R0, RZ, RZ, UR4 ;  /* 0x00000004ff007e24 */ /* 0x000fe2000f8e00ff */
[----:B------:R-:W-:Y:S06]  /*24c0*/  @!P0 BRA `(.L_x_27) ;  /* 0x0000000000048947 */ /* 0x000fec0003800000 */
[----:B------:R-:W-:Y:S01]  /*24d0*/  BPT.TRAP 0x1 ;  /* 0x000000040000795c */ /* 0x000fe20000300000 */
.L_x_27:
[----:B------:R-:W0:Y:S01]  /*24e0*/  S2UR UR6, SR_CgaCtaId ;  /* 0x00000000000679c3 */ /* 0x000e220000008800 */
[----:B------:R-:W-:Y:S01]  /*24f0*/  UMOV UR4, 0x400 ;  /* 0x0000040000047882 */ /* 0x000fe20000000000 */
[----:B------:R-:W-:Y:S01]  /*2500*/  SHF.L.U32 R117, R113, 0x1f, RZ ;  /* 0x0000001f71757819 */ /* 0x000fe200000006ff */
[----:B------:R-:W-:Y:S01]  /*2510*/  UMOV UR11, 0x40000040 ;  /* 0x40000040000b7882 */ /* 0x000fe20000000000 */
[----:B------:R-:W-:-:S04]  /*2520*/  IMAD.U32 R7, RZ, RZ, UR7 ;  /* 0x00000007ff077e24 */ /* 0x000fc8000f8e00ff */
[----:B------:R-:W-:Y:S01]  /*2530*/  IMAD R6, R7, 0x4000, R96 ;  /* 0x0000400007067824 */ /* 0x000fe200078e0260 */
[----:B0-----:R-:W-:Y:S02]  /*2540*/  ULEA UR4, UR6, UR4, 0x18 ;  /* 0x0000000406047291 */ /* 0x001fe4000f8ec03f */
[----:B------:R-:W-:-:S04]  /*2550*/  ULEA UR6, UR7, UR5, 0xa ;  /* 0x0000000507067291 */ /* 0x000fc8000f8e503f */
[----:B------:R-:W-:Y:S01]  /*2560*/  IMAD.U32 R3, RZ, RZ, UR4 ;  /* 0x00000004ff037e24 */ /* 0x000fe2000f8e00ff */
[----:B------:R-:W-:Y:S02]  /*2570*/  UIADD3 UR4, UR6, 0x2, URZ ;  /* 0x0000000206047890 */ /* 0x000fe4000fffe03f */
[----:B------:R-:W-:Y:S01]  /*2580*/  UMOV UR10, UR6 ;  /* 0x00000006000a7c82 */ /* 0x000fe20008000000 */
[----:B------:R-:W-:Y:S02]  /*2590*/  IMAD R20, R0, 0x8, R3 ;  /* 0x0000000800147824 */ /* 0x000fe400078e0203 */
[----:B------:R-:W-:Y:S02]  /*25a0*/  IMAD.IADD R22, R3, 0x1, R6 ;  /* 0x0000000103167824 */ /* 0x000fe400078e0206 */
[----:B------:R0:W1:Y:S01]  /*25b0*/  SYNCS.PHASECHK.TRANS64.TRYWAIT P1, [R20+URZ], R117 ;  /* 0x00000075140075a7 */ /* 0x000062000802017f */
[----:B------:R-:W-:Y:S01]  /*25c0*/  WARPGROUP.ARRIVE ;  /* 0x00000000000079c5 */ /* 0x000fe20000000000 */
[----:B------:R-:W-:-:S02]  /*25d0*/  IMAD.IADD R112, R99, 0x1, R22 ;  /* 0x0000000163707824 */ /* 0x000fc400078e0216 */
[----:B------:R-:W-:-:S03]  /*25e0*/  IMAD.IADD R114, R104, 0x1, R22 ;  /* 0x0000000168727824 */ /* 0x000fc600078e0216 */
[----:B------:R-:W-:Y:S01]  /*25f0*/  QGMMA.64x128x32.F32.E5M2.E5M2 R24, R100, gdesc[UR8], R24, gsb0 ;  /* 0x01e0000864187df3 */ /* 0x000fe20008003818 */
[----:B------:R-:W-:Y:S01]  /*2600*/  IMAD.IADD R116, R99, 0x1, R114 ;  /* 0x0000000163747824 */ /* 0x000fe200078e0272 */
[----:B------:R-:W-:Y:S01]  /*2610*/  UMOV UR10, UR4 ;  /* 0x00000004000a7c82 */ /* 0x000fe20008000000 */
[----:B------:R-:W-:Y:S01]  /*2620*/  UMOV UR11, 0x40000040 ;  /* 0x40000040000b7882 */ /* 0x000fe20000000000 */
[----:B------:R-:W-:Y:S02]  /*2630*/  WARPGROUP.DEPBAR.LE gsb0, 0x0 ;  /* 0x00008000000079c5 */ /* 0x000fe40000010000 */
[----:B------:R-:W-:Y:S04]  /*2640*/  LDS.U8 R6, [R22+0x1800] ;  /* 0x0018000016067984 */ /* 0x000fe80000000000 */
[----:B------:R-:W2:Y:S04]  /*2650*/  LDS.U8 R7, [R112+0x1800] ;  /* 0x0018000070077984 */ /* 0x000ea80000000000 */
[----:B------:R-:W-:Y:S04]  /*2660*/  LDS.U8 R8, [R22+0x1808] ;  /* 0x0018080016087984 */ /* 0x000fe80000000000 */
[----:B------:R-:W3:Y:S04]  /*2670*/  LDS.U8 R13, [R112+0x1808] ;  /* 0x00180800700d7984 */ /* 0x000ee80000000000 */
[----:B------:R-:W-:Y:S04]  /*2680*/  LDS.U8 R10, [R22+0x2000] ;  /* 0x00200000160a7984 */ /* 0x000fe80000000000 */
[----:B------:R-:W4:Y:S04]  /*2690*/  LDS.U8 R21, [R112+0x2000] ;  /* 0x0020000070157984 */ /* 0x000f280000000000 */
[----:B------:R-:W-:Y:S04]  /*26a0*/  LDS.U8 R12, [R22+0x2008] ;  /* 0x00200800160c7984 */ /* 0x000fe80000000000 */
[----:B------:R-:W0:Y:S04]  /*26b0*/  LDS.U8 R103, [R112+0x2008] ;  /* 0x0020080070677984 */ /* 0x000e280000000000 */
[----:B------:R-:W1:Y:S04]  /*26c0*/  LDS.U8 R9, [R114+0x1800] ;  /* 0x0018000072097984 */ /* 0x000e680000000000 */
[----:B------:R-:W1:Y:S04]  /*26d0*/  LDS.U8 R15, [R114+0x1808] ;  /* 0x00180800720f7984 */ /* 0x000e680000000000 */
[----:B------:R-:W1:Y:S04]  /*26e0*/  LDS.U8 R23, [R114+0x2000] ;  /* 0x0020000072177984 */ /* 0x000e680000000000 */
[----:B------:R-:W1:Y:S01]  /*26f0*/  LDS.U8 R111, [R114+0x2008] ;  /* 0x00200800726f7984 */ /* 0x000e620000000000 */
[----:B--2---:R-:W-:-:S03]  /*2700*/  PRMT R6, R7, 0x7604, R6 ;  /* 0x0000760407067816 */ /* 0x004fc60000000006 */
[----:B------:R-:W2:Y:S04]  /*2710*/  LDS.U8 R11, [R116+0x1800] ;  /* 0x00180000740b7984 */ /* 0x000ea80000000000 */
[----:B------:R-:W2:Y:S01]  /*2720*/  LDS.U8 R109, [R116+0x1808] ;  /* 0x00180800746d7984 */ /* 0x000ea20000000000 */
[----:B---3--:R-:W-:-:S03]  /*2730*/  PRMT R8, R13, 0x7604, R8 ;  /* 0x000076040d087816 */ /* 0x008fc60000000008 */
[----:B------:R-:W3:Y:S04]  /*2740*/  LDS.U8 R101, [R116+0x2000] ;  /* 0x0020000074657984 */ /* 0x000ee80000000000 */
[----:B------:R-:W3:Y:S01]  /*2750*/  LDS.U8 R14, [R116+0x2008] ;  /* 0x00200800740e7984 */ /* 0x000ee20000000000 */
[----:B----4-:R-:W-:Y:S02]  /*2760*/  PRMT R10, R21, 0x7604, R10 ;  /* 0x00007604150a7816 */ /* 0x010fe4000000000a */
[----:B0-----:R-:W-:Y:S02]  /*2770*/  PRMT R12, R103, 0x7604, R12 ;  /* 0x00007604670c7816 */ /* 0x001fe4000000000c */
[----:B-1----:R-:W-:Y:S02]  /*2780*/  PRMT R6, R9, 0x7054, R6 ;  /* 0x0000705409067816 */ /* 0x002fe40000000006 */
[----:B------:R-:W-:-:S02]  /*2790*/  PRMT R8, R15, 0x7054, R8 ;  /* 0x000070540f087816 */ /* 0x000fc40000000008 */
[----:B------:R-:W-:Y:S02]  /*27a0*/  PRMT R10, R23, 0x7054, R10 ;  /* 0x00007054170a7816 */ /* 0x000fe4000000000a */
[----:B------:R-:W-:Y:S02]  /*27b0*/  PRMT R111, R111, 0x7054, R12 ;  /* 0x000070546f6f7816 */ /* 0x000fe4000000000c */
[----:B--2---:R-:W-:Y:S02]  /*27c0*/  PRMT R108, R11, 0x654, R6 ;  /* 0x000006540b6c7816 */ /* 0x004fe40000000006 */
[----:B------:R-:W-:Y:S02]  /*27d0*/  PRMT R109, R109, 0x654, R8 ;  /* 0x000006546d6d7816 */ /* 0x000fe40000000008 */
[----:B---3--:R-:W-:Y:S02]  /*27e0*/  PRMT R110, R101, 0x654, R10 ;  /* 0x00000654656e7816 */ /* 0x008fe4000000000a */
[----:B------:R-:W-:-:S04]  /*27f0*/  PRMT R111, R14, 0x654, R111 ;  /* 0x000006540e6f7816 */ /* 0x000fc8000000006f */
[----:B------:R-:W-:-:S06]  /*2800*/  WARPGROUP.ARRIVE ;  /* 0x00000000000079c5 */ /* 0x000fcc0000000000 */
[----:B------:R-:W-:Y:S03]  /*2810*/  QGMMA.64x128x32.F32.E5M2.E5M2 R24, R108, gdesc[UR8], R24, gsb0 ;  /* 0x01e000086c187df3 */ /* 0x000fe60008003818 */
        /* <DEDUP_REMOVED lines=28> */
[----:B------:R-:W-:Y:S01]  /*29e0*/  PRMT R103, R115, 0x654, R12 ;  /* 0x0000065473677816 */ /* 0x000fe2000000000c */
[----:B------:R-:W-:Y:S06]  /*29f0*/  @!P0 BRA `(.L_x_28) ;  /* 0x0000000000048947 */ /* 0x000fec0003800000 */
[----:B------:R-:W-:Y:S01]  /*2a00*/  BPT.TRAP 0x1 ;  /* 0x000000040000795c */ /* 0x000fe20000300000 */
.L_x_28:
[----:B------:R-:W-:Y:S01]  /*2a10*/  IMAD R6, R4, 0x8, R3 ;  /* 0x0000000804067824 */ /* 0x000fe200078e0203 */
[----:B------:R-:W-:-:S03]  /*2a20*/  ISETP.GT.U32.AND P2, PT, R18, 0x1, PT ;  /* 0x000000011200780c */ /* 0x000fc60003f44070 */
[----:B------:R-:W-:-:S05]  /*2a30*/  VIADD R6, R6, 0x38 ;  /* 0x0000003806067836 */ /* 0x000fca0000000000 */
[----:B------:R-:W-:-:S04]  /*2a40*/  PRMT R6, RZ, 0x654, R6 ;  /* 0x00000654ff067816 */ /* 0x000fc80000000006 */
[----:B------:R0:W-:Y:S01]  /*2a50*/  SYNCS.ARRIVE.TRANS64.RED.A1T0 RZ, [R6+URZ], RZ ;  /* 0x000000ff06ff79a7 */ /* 0x0001e2000810043f */
[----:B------:R-:W-:Y:S05]  /*2a60*/  @P2 BRA `(.L_x_29) ;  /* 0x0000000000042947 */ /* 0x000fea0003800000 */
[----:B------:R-:W-:Y:S01]  /*2a70*/  BPT.TRAP 0x1 ;  /* 0x000000040000795c */ /* 0x000fe20000300000 */
.L_x_29:
[----:B------:R-:W-:Y:S01]  /*2a80*/  UIADD3 UR4, UR6, 0x4, URZ ;  /* 0x0000000406047890 */ /* 0x000fe2000fffe03f */
[----:B------:R-:W-:Y:S01]  /*2a90*/  WARPGROUP.ARRIVE ;  /* 0x00000000000079c5 */ /* 0x000fe20000000000 */
[----:B------:R-:W-:Y:S01]  /*2aa0*/  UMOV UR11, 0x40000040 ;  /* 0x40000040000b7882 */ /* 0x000fe20000000000 */
[----:B------:R-:W-:-:S04]  /*2ab0*/  VIADD R4, R4, 0x1 ;  /* 0x0000000104047836 */ /* 0x000fc80000000000 */
[----:B------:R-:W-:Y:S01]  /*2ac0*/  UMOV UR10, UR4 ;  /* 0x00000004000a7c82 */ /* 0x000fe20008000000 */
[C---:B------:R-:W-:Y:S01]  /*2ad0*/  ISETP.NE.AND P2, PT, R4.reuse, 0x7, PT ;  /* 0x000000070400780c */ /* 0x040fe20003f45270 */
[----:B------:R-:W-:Y:S03]  /*2ae0*/  QGMMA.64x128x32.F32.E5M2.E5M2 R24, R100, gdesc[UR8], R24, gsb0 ;  /* 0x01e0000864187df3 */ /* 0x000fe60008003818 */
[----:B------:R-:W-:Y:S01]  /*2af0*/  SEL R4, R4, RZ, P2 ;  /* 0x000000ff04047207 */ /* 0x000fe20001000000 */
[----:B------:R-:W-:Y:S02]  /*2b00*/  WARPGROUP.DEPBAR.LE gsb0, 0x0 ;  /* 0x00008000000079c5 */ /* 0x000fe40000010000 */
[----:B0-----:R-:W-:Y:S04]  /*2b10*/  LDS.U8 R6, [R22+0x3800] ;  /* 0x0038000016067984 */ /* 0x001fe80000000000 */
        /* <DEDUP_REMOVED lines=29> */
.L_x_30:
[----:B------:R-:W-:Y:S01]  /*2cf0*/  IMAD.SHL.U32 R12, R0, 0x4000, RZ ;  /* 0x00004000000c7824 */ /* 0x000fe200078e00ff */
[----:B------:R-:W-:Y:S04]  /*2d00*/  BSSY B0, `(.L_x_31) ;  /* 0x0000005000007945 */ /* 0x000fe80003800000 */
[----:B------:R-:W-:Y:S01]  /*2d10*/  IADD3 R22, R3, R12, R96 ;  /* 0x0000000c03167210 */ /* 0x000fe20007ffe060 */
[----:B------:R-:W-:Y:S06]  /*2d20*/  @P1 BRA `(.L_x_32) ;  /* 0x0000000000081947 */ /* 0x000fec0003800000 */
[----:B------:R-:W0:Y:S02]  /*2d30*/  SYNCS.PHASECHK.TRANS64.TRYWAIT P1, [R20+URZ], R117 ;  /* 0x00000075140075a7 */ /* 0x000e24000802017f */
[----:B0-----:R-:W-:Y:S05]  /*2d40*/  @!P1 BRA `(.L_x_33) ;  /* 0x0000007400509947 */ /* 0x001fea0003800000 */
.L_x_32:
[----:B------:R-:W-:Y:S05]  /*2d50*/  BSYNC B0 ;  /* 0x0000000000007941 */ /* 0x000fea0003800000 */
.L_x_31:
[C-C-:B0-----:R-:W-:Y:S01]  /*2d60*/  IMAD.IADD R20, R99.reuse, 0x1, R22.reuse ;  /* 0x0000000163147824 */ /* 0x141fe200078e0216 */
[----:B------:R-:W-:Y:S01]  /*2d70*/  LDS.U8 R10, [R22+0x1000] ;  /* 0x00100000160a7984 */ /* 0x000fe20000000000 */
[----:B------:R-:W-:Y:S01]  /*2d80*/  IMAD.IADD R100, R104, 0x1, R22 ;  /* 0x0000000168647824 */ /* 0x000fe200078e0216 */
[----:B------:R-:W-:Y:S05]  /*2d90*/  WARPSYNC.ALL ;  /* 0x0000000000007948 */ /* 0x000fea0003800000 */
[----:B------:R-:W0:Y:S01]  /*2da0*/  LDS.U8 R21, [R20+0x1000] ;  /* 0x0010000014157984 */ /* 0x000e220000000000 */
[----:B------:R-:W-:-:S03]  /*2db0*/  IMAD.IADD R102, R99, 0x1, R100 ;  /* 0x0000000163667824 */ /* 0x000fc600078e0264 */
        /* <DEDUP_REMOVED lines=14> */
[----:B------:R0:W0:Y:S01]  /*2ea0*/  LDS.U8 R119, [R102+0x1008] ;  /* 0x0010080066777984 */ /* 0x0000220000000000 */
        /* <DEDUP_REMOVED lines=10> */
[----:B------:R-:W-:Y:S01]  /*2f50*/  PRMT R103, R119, 0x654, R14 ;  /* 0x0000065477677816 */ /* 0x000fe2000000000e */
[----:B------:R-:W-:Y:S01]  /*2f60*/  UIADD3 UR4, UR6, 0x6, URZ ;  /* 0x0000000606047890 */ /* 0x000fe2000fffe03f */
[----:B------:R-:W-:Y:S01]  /*2f70*/  WARPGROUP.ARRIVE ;  /* 0x00000000000079c5 */ /* 0x000fe20000000000 */
[----:B------:R-:W-:Y:S01]  /*2f80*/  UMOV UR7, 0x40000040 ;  /* 0x4000004000077882 */ /* 0x000fe20000000000 */
[C---:B------:R-:W-:Y:S01]  /*2f90*/  ISETP.GT.AND P1, PT, R5.reuse, 0x2, PT ;  /* 0x000000020500780c */ /* 0x040fe20003f24270 */
[----:B------:R-:W-:-:S03]  /*2fa0*/  VIADD R5, R5, 0xffffffff ;  /* 0xffffffff05057836 */ /* 0x000fc60000000000 */
[----:B------:R-:W-:Y:S02]  /*2fb0*/  UMOV UR6, UR4 ;  /* 0x0000000400067c82 */ /* 0x000fe40008000000 */
[----:B------:R-:W-:Y:S01]  /*2fc0*/  QGMMA.64x128x32.F32.E5M2.E5M2 R24, R108, gdesc[UR4], R24, gsb0 ;  /* 0x01e000046c187df3 */ /* 0x000fe20008003818 */
[----:B------:R-:W-:Y:S02]  /*2fd0*/  R2UR UR7, R0 ;  /* 0x00000000000772ca */ /* 0x000fe400000e0000 */
[----:B------:R-:W-:-:S04]  /*2fe0*/  WARPGROUP.DEPBAR.LE gsb0, 0x0 ;  /* 0x00008000000079c5 */ /* 0x000fc80000010000 */
[----:B------:R-:W-:Y:S09]  /*2ff0*/  @P1 BRA `(.L_x_34) ;  /* 0xfffffff400181947 */ /* 0x000ff2000383ffff */
.L_x_26:
[----:B------:R-:W-:Y:S01]  /*3000*/  IMAD.MOV.U32 R7, RZ, RZ, 0x40000040 ;  /* 0x40000040ff077424 */ /* 0x000fe200078e00ff */
[----:B------:R-:W-:Y:S01]  /*3010*/  LEA R6, R0, UR5, 0xa ;  /* 0x0000000500067c11 */ /* 0x000fe2000f8e50ff */
[----:B------:R-:W-:Y:S01]  /*3020*/  WARPGROUP.ARRIVE ;  /* 0x00000000000079c5 */ /* 0x000fe20000000000 */
[----:B------:R-:W-:Y:S01]  /*3030*/  IADD3 R20, R3, R12, R96 ;  /* 0x0000000c03147210 */ /* 0x000fe20007ffe060 */
[----:B------:R-:W-:Y:S01]  /*3040*/  IMAD.MOV.U32 R9, RZ, RZ, 0x40000040 ;  /* 0x40000040ff097424 */ /* 0x000fe200078e00ff */
[C---:B------:R-:W-:Y:S01]  /*3050*/  R2UR UR6, R6.reuse ;  /* 0x00000000060672ca */ /* 0x040fe200000e0000 */
[----:B------:R-:W-:Y:S01]  /*3060*/  VIADD R8, R6, 0x2 ;  /* 0x0000000206087836 */ /* 0x000fe20000000000 */
[----:B------:R-:W-:Y:S01]  /*3070*/  R2UR UR7, R7 ;  /* 0x00000000070772ca */ /* 0x000fe200000e0000 */
[--C-:B------:R-:W-:Y:S02]  /*3080*/  IMAD.IADD R22, R99, 0x1, R20.reuse ;  /* 0x0000000163167824 */ /* 0x100fe400078e0214 */
[----:B------:R-:W-:-:S04]  /*3090*/  IMAD.IADD R108, R104, 0x1, R20 ;  /* 0x00000001686c7824 */ /* 0x000fc800078e0214 */
[----:B------:R-:W-:-:S06]  /*30a0*/  IMAD.IADD R110, R99, 0x1, R108 ;  /* 0x00000001636e7824 */ /* 0x000fcc00078e026c */
[----:B------:R-:W-:Y:S01]  /*30b0*/  QGMMA.64x128x32.F32.E5M2.E5M2 R24, R100, gdesc[UR4], R24, gsb0 ;  /* 0x01e0000464187df3 */ /* 0x000fe20008003818 */
[----:B------:R-:W-:Y:S02]  /*30c0*/  R2UR UR6, R8 ;  /* 0x00000000080672ca */ /* 0x000fe400000e0000 */
[----:B------:R-:W-:Y:S01]  /*30d0*/  R2UR UR7, R9 ;  /* 0x00000000090772ca */ /* 0x000fe200000e0000 */
[----:B------:R-:W-:Y:S02]  /*30e0*/  WARPGROUP.DEPBAR.LE gsb0, 0x0 ;  /* 0x00008000000079c5 */ /* 0x000fe40000010000 */
[----:B------:R-:W-:Y:S04]  /*30f0*/  LDS.U8 R0, [R20+0x1800] ;  /* 0x0018000014007984 */ /* 0x000fe80000000000 */
[----:B------:R-:W-:Y:S04]  /*3100*/  LDS.U8 R10, [R20+0x1808] ;  /* 0x00180800140a7984 */ /* 0x000fe80000000000 */
[----:B------:R-:W-:Y:S04]  /*3110*/  LDS.U8 R12, [R20+0x2000] ;  /* 0x00200000140c7984 */ /* 0x000fe80000000000 */
[----:B------:R-:W-:Y:S04]  /*3120*/  LDS.U8 R14, [R20+0x2008] ;  /* 0x00200800140e7984 */ /* 0x000fe80000000000 */
[----:B------:R-:W0:Y:S04]  /*3130*/  LDS.U8 R5, [R22+0x1800] ;  /* 0x0018000016057984 */ /* 0x000e280000000000 */
[----:B------:R-:W1:Y:S04]  /*3140*/  LDS.U8 R15, [R22+0x1808] ;  /* 0x00180800160f7984 */ /* 0x000e680000000000 */
[----:B------:R-:W2:Y:S04]  /*3150*/  LDS.U8 R23, [R22+0x2000] ;  /* 0x0020000016177984 */ /* 0x000ea80000000000 */
[----:B------:R-:W3:Y:S04]  /*3160*/  LDS.U8 R111, [R22+0x2008] ;  /* 0x00200800166f7984 */ /* 0x000ee80000000000 */
[----:B------:R-:W4:Y:S04]  /*3170*/  LDS.U8 R11, [R108+0x1800] ;  /* 0x001800006c0b7984 */ /* 0x000f280000000000 */
[----:B------:R-:W4:Y:S04]  /*3180*/  LDS.U8 R21, [R108+0x1808] ;  /* 0x001808006c157984 */ /* 0x000f280000000000 */
[----:B------:R-:W4:Y:S04]  /*3190*/  LDS.U8 R103, [R108+0x2000] ;  /* 0x002000006c677984 */ /* 0x000f280000000000 */
[----:B------:R-:W4:Y:S04]  /*31a0*/  LDS.U8 R113, [R108+0x2008] ;  /* 0x002008006c717984 */ /* 0x000f280000000000 */
[----:B------:R-:W4:Y:S04]  /*31b0*/  LDS.U8 R13, [R110+0x1800] ;  /* 0x001800006e0d7984 */ /* 0x000f280000000000 */
[----:B------:R-:W4:Y:S04]  /*31c0*/  LDS.U8 R101, [R110+0x1808] ;  /* 0x001808006e657984 */ /* 0x000f280000000000 */
[----:B------:R-:W4:Y:S01]  /*31d0*/  LDS.U8 R109, [R110+0x2000] ;  /* 0x002000006e6d7984 */ /* 0x000f220000000000 */
[----:B0-----:R-:W-:-:S03]  /*31e0*/  PRMT R0, R5, 0x7604, R0 ;  /* 0x0000760405007816 */ /* 0x001fc60000000000 */
[----:B------:R-:W0:Y:S01]  /*31f0*/  LDS.U8 R115, [R110+0x2008] ;  /* 0x002008006e737984 */ /* 0x000e220000000000 */
[----:B-1----:R-:W-:Y:S02]  /*3200*/  PRMT R10, R15, 0x7604, R10 ;  /* 0x000076040f0a7816 */ /* 0x002fe4000000000a */
[----:B--2---:R-:W-:Y:S02]  /*3210*/  PRMT R12, R23, 0x7604, R12 ;  /* 0x00007604170c7816 */ /* 0x004fe4000000000c */
[----:B---3--:R-:W-:Y:S02]  /*3220*/  PRMT R14, R111, 0x7604, R14 ;  /* 0x000076046f0e7816 */ /* 0x008fe4000000000e */
[----:B----4-:R-:W-:Y:S02]  /*3230*/  PRMT R0, R11, 0x7054, R0 ;  /* 0x000070540b007816 */ /* 0x010fe40000000000 */
[----:B------:R-:W-:Y:S02]  /*3240*/  PRMT R10, R21, 0x7054, R10 ;  /* 0x00007054150a7816 */ /* 0x000fe4000000000a */
[----:B------:R-:W-:-:S02]  /*3250*/  PRMT R12, R103, 0x7054, R12 ;  /* 0x00007054670c7816 */ /* 0x000fc4000000000c */
[----:B------:R-:W-:Y:S02]  /*3260*/  PRMT R14, R113, 0x7054, R14 ;  /* 0x00007054710e7816 */ /* 0x000fe4000000000e */
[----:B------:R-:W-:Y:S02]  /*3270*/  PRMT R100, R13, 0x654, R0 ;  /* 0x000006540d647816 */ /* 0x000fe40000000000 */
[----:B------:R-:W-:Y:S02]  /*3280*/  PRMT R101, R101, 0x654, R10 ;  /* 0x0000065465657816 */ /* 0x000fe4000000000a */
[----:B------:R-:W-:Y:S02]  /*3290*/  PRMT R102, R109, 0x654, R12 ;  /* 0x000006546d667816 */ /* 0x000fe4000000000c */
[----:B0-----:R-:W-:-:S04]  /*32a0*/  PRMT R103, R115, 0x654, R14 ;  /* 0x0000065473677816 */ /* 0x001fc8000000000e */
[----:B------:R-:W-:-:S06]  /*32b0*/  WARPGROUP.ARRIVE ;  /* 0x00000000000079c5 */ /* 0x000fcc0000000000 */
[----:B------:R-:W-:Y:S03]  /*32c0*/  QGMMA.64x128x32.F32.E5M2.E5M2 R24, R100, gdesc[UR4], R24, gsb0 ;  /* 0x01e0000464187df3 */ /* 0x000fe60008003818 */
        /* <DEDUP_REMOVED lines=29> */
[----:B------:R-:W-:Y:S06]  /*34a0*/  @!P0 BRA `(.L_x_35) ;  /* 0x0000000000048947 */ /* 0x000fec0003800000 */
[----:B------:R-:W-:Y:S01]  /*34b0*/  BPT.TRAP 0x1 ;  /* 0x000000040000795c */ /* 0x000fe20000300000 */
.L_x_35:
[----:B------:R-:W-:Y:S01]  /*34c0*/  IMAD R4, R4, 0x8, R3 ;  /* 0x0000000804047824 */ /* 0x000fe200078e0203 */
[----:B------:R-:W-:-:S03]  /*34d0*/  ISETP.GT.U32.AND P1, PT, R18, 0x1, PT ;  /* 0x000000011200780c */ /* 0x000fc60003f24070 */
[----:B------:R-:W-:-:S05]  /*34e0*/  VIADD R4, R4, 0x38 ;  /* 0x0000003804047836 */ /* 0x000fca0000000000 */
[----:B------:R-:W-:-:S04]  /*34f0*/  PRMT R4, RZ, 0x654, R4 ;  /* 0x00000654ff047816 */ /* 0x000fc80000000004 */
[----:B------:R0:W-:Y:S01]  /*3500*/  SYNCS.ARRIVE.TRANS64.RED.A1T0 RZ, [R4+URZ], RZ ;  /* 0x000000ff04ff79a7 */ /* 0x0001e2000810043f */
[----:B------:R-:W-:Y:S05]  /*3510*/  @P1 BRA `(.L_x_36) ;  /* 0x0000000000041947 */ /* 0x000fea0003800000 */
[----:B------:R-:W-:Y:S01]  /*3520*/  BPT.TRAP 0x1 ;  /* 0x000000040000795c */ /* 0x000fe20000300000 */
.L_x_36:
[C---:B0-----:R-:W-:Y:S01]  /*3530*/  VIADD R4, R6.reuse, 0x4 ;  /* 0x0000000406047836 */ /* 0x041fe20000000000 */
[----:B------:R-:W-:Y:S01]  /*3540*/  WARPGROUP.ARRIVE ;  /* 0x00000000000079c5 */ /* 0x000fe20000000000 */
[----:B------:R-:W-:Y:S02]  /*3550*/  IMAD.MOV.U32 R5, RZ, RZ, 0x40000040 ;  /* 0x40000040ff057424 */ /* 0x000fe400078e00ff */
[----:B------:R-:W-:Y:S01]  /*3560*/  VIADD R6, R6, 0x6 ;  /* 0x0000000606067836 */ /* 0x000fe20000000000 */
[----:B------:R-:W-:Y:S01]  /*3570*/  R2UR UR6, R4 ;  /* 0x00000000040672ca */ /* 0x000fe200000e0000 */
[----:B------:R-:W-:Y:S01]  /*3580*/  IMAD.MOV.U32 R7, RZ, RZ, 0x40000040 ;  /* 0x40000040ff077424 */ /* 0x000fe200078e00ff */
[----:B------:R-:W-:-:S13]  /*3590*/  R2UR UR7, R5 ;  /* 0x00000000050772ca */ /* 0x000fda00000e0000 */
        /* <DEDUP_REMOVED lines=20> */
[----:B------:R0:W0:Y:S01]  /*36e0*/  LDS.U8 R12, [R110+0x4008] ;  /* 0x004008006e0c7984 */ /* 0x0000220000000000 */
        /* <DEDUP_REMOVED lines=9> */
[----:B0-----:R-:W-:Y:S02]  /*3780*/  PRMT R110, R101, 0x654, R8 ;  /* 0x00000654656e7816 */ /* 0x001fe40000000008 */
[----:B------:R-:W-:-:S04]  /*3790*/  PRMT R111, R12, 0x654, R111 ;  /* 0x000006540c6f7816 */ /* 0x000fc8000000006f */
[----:B------:R-:W-:-:S06]  /*37a0*/  WARPGROUP.ARRIVE ;  /* 0x00000000000079c5 */ /* 0x000fcc0000000000 */
[----:B------:R-:W-:Y:S03]  /*37b0*/  QGMMA.64x128x32.F32.E5M2.E5M2 R24, R108, gdesc[UR4], R24, gsb0 ;  /* 0x01e000046c187df3 */ /* 0x000fe60008003818 */
[----:B------:R-:W-:Y:S02]  /*37c0*/  WARPGROUP.DEPBAR.LE gsb0, 0x0 ;  /* 0x00008000000079c5 */ /* 0x000fe40000010000 */
.L_x_22:
[----:B------:R-:W-:Y:S05]  /*37d0*/  @!P0 BRA `(.L_x_37) ;  /* 0x0000000000048947 */ /* 0x000fea0003800000 */
[----:B------:R-:W-:Y:S01]  /*37e0*/  BPT.TRAP 0x1 ;  /* 0x000000040000795c */ /* 0x000fe20000300000 */
.L_x_37:
[----:B------:R-:W-:Y:S01]  /*37f0*/  UIADD3 UR6, UR44, UR41, URZ ;  /* 0x000000292c067290 */ /* 0x000fe2000fffe03f */
[----:B------:R-:W-:-:S03]  /*3800*/  ISETP.GT.U32.AND P0, PT, R18, 0x1, PT ;  /* 0x000000011200780c */ /* 0x000fc60003f04070 */
[----:B------:R-:W-:-:S04]  /*3810*/  UIMAD.WIDE.U32 UR4, UR6, 0x24924925, URZ ;  /* 0x24924925060478a5 */ /* 0x000fc8000f8e003f */
[----:B------:R-:W-:-:S04]  /*3820*/  UIADD3 UR4, UR6, -UR5, URZ ;  /* 0x8000000506047290 */ /* 0x000fc8000fffe03f */
[----:B------:R-:W-:-:S04]  /*3830*/  ULEA.HI UR4, UR4, UR5, URZ, 0x1f ;  /* 0x0000000504047291 */ /* 0x000fc8000f8ff83f */
[----:B------:R-:W-:-:S04]  /*3840*/  USHF.R.U32.HI UR4, URZ, 0x2, UR4 ;  /* 0x000000023f047899 */ /* 0x000fc80008011604 */
[----:B------:R-:W-:-:S06]  /*3850*/  UIMAD UR4, UR4, -0x7, UR6 ;  /* 0xfffffff9040478a4 */ /* 0x000fcc000f8e0206 */
[----:B------:R-:W-:-:S04]  /*3860*/  IMAD.U32 R0, RZ, RZ, UR4 ;  /* 0x00000004ff007e24 */ /* 0x000fc8000f8e00ff */
[----:B------:R-:W-:-:S04]  /*3870*/  IMAD R3, R0, 0x8, R3 ;  /* 0x0000000800037824 */ /* 0x000fc800078e0203 */
[----:B------:R-:W-:-:S05]  /*3880*/  VIADD R3, R3, 0x38 ;  /* 0x0000003803037836 */ /* 0x000fca0000000000 */
[----:B------:R-:W-:-:S04]  /*3890*/  PRMT R3, RZ, 0x654, R3 ;  /* 0x00000654ff037816 */ /* 0x000fc80000000003 */
[----:B------:R0:W-:Y:S01]  /*38a0*/  SYNCS.ARRIVE.TRANS64.RED.A1T0 RZ, [R3+URZ], RZ ;  /* 0x000000ff03ff79a7 */ /* 0x0001e2000810043f */
[----:B------:R-:W-:Y:S05]  /*38b0*/  @P0 BRA `(.L_x_38) ;  /* 0x0000000000040947 */ /* 0x000fea0003800000 */
[----:B------:R-:W-:Y:S01]  /*38c0*/  BPT.TRAP 0x1 ;  /* 0x000000040000795c */ /* 0x000fe20000300000 */
.L_x_38:
[----:B------:R-:W-:Y:S01]  /*38d0*/  UIADD3 UR41, UR43, UR41, URZ ;  /* 0x000000292b297290 */ /* 0x000fe2000fffe03f */
[----:B------:R-:W-:Y:S01]  /*38e0*/  IMAD.SHL.U32 R92, R92, 0x80, RZ ;  /* 0x000000805c5c7824 */ /* 0x000fe200078e00ff */
[----:B------:R-:W-:Y:S01]  /*38f0*/  ULDC UR7, c[0x0][0x288] ;  /* 0x0000a20000077ab9 */ /* 0x000fe20000000800 */
[----:B------:R-:W-:Y:S01]  /*3900*/  IMAD.SHL.U32 R10, R89, 0x80, RZ ;  /* 0x00000080590a7824 */ /* 0x000fe200078e00ff */
[----:B------:R-:W-:Y:S01]  /*3910*/  UIMAD.WIDE.U32 UR4, UR41, 0x24924925, URZ ;  /* 0x24924925290478a5 */ /* 0x000fe2000f8e003f */
[----:B------:R-:W-:Y:S01]  /*3920*/  IMAD.MOV.U32 R0, RZ, RZ, -0x1 ;  /* 0xffffffffff007424 */ /* 0x000fe200078e00ff */
[----:B------:R-:W-:Y:S01]  /*3930*/  UISETP.GT.U32.AND UP0, UPT, UR41, 0x6, UPT ;  /* 0x000000062900788c */ /* 0x000fe2000bf04070 */
[----:B------:R-:W-:Y:S01]  /*3940*/  ISETP.GE.AND P0, PT, R92, UR7, PT ;  /* 0x000000075c007c0c */ /* 0x000fe2000bf06270 */
[----:B------:R-:W-:Y:S02]  /*3950*/  UIADD3 UR4, UR41, -UR5, URZ ;  /* 0x8000000529047290 */ /* 0x000fe4000fffe03f */
[----:B------:R-:W-:-:S02]  /*3960*/  UISETP.LT.U32.AND UP0, UPT, UR43, 0x7, UP0 ;  /* 0x000000072b00788c */ /* 0x000fc40008701070 */
[----:B------:R-:W-:Y:S02]  /*3970*/  ULEA.HI UR4, UR4, UR5, URZ, 0x1f ;  /* 0x0000000504047291 */ /* 0x000fe4000f8ff83f */
[----:B------:R-:W-:Y:S01]  /*3980*/  UISETP.GE.U32.AND UP1, UPT, UR43, 0x7, UPT ;  /* 0x000000072b00788c */ /* 0x000fe2000bf26070 */
[----:B------:R-:W-:Y:S01]  /*3990*/  ULDC UR5, c[0x0][0x284] ;  /* 0x0000a10000057ab9 */ /* 0x000fe20000000800 */
[----:B------:R-:W-:Y:S01]  /*39a0*/  USEL UR6, URZ, 0x1, !UP0 ;  /* 0x000000013f067887 */ /* 0x000fe2000c000000 */
[----:B------:R-:W-:Y:S01]  /*39b0*/  ISETP.GE.OR P0, PT, R10, UR5, P0 ;  /* 0x000000050a007c0c */ /* 0x000fe20008706670 */
[----:B------:R-:W-:Y:S02]  /*39c0*/  USHF.R.U32.HI UR4, URZ, 0x2, UR4 ;  /* 0x000000023f047899 */ /* 0x000fe40008011604 */
[----:B------:R-:W-:Y:S02]  /*39d0*/  ULOP3.LUT UR40, UR40, UR6, URZ, 0x3c, !UPT ;  /* 0x0000000628287292 */ /* 0x000fe4000f8e3c3f */
[----:B------:R-:W-:-:S03]  /*39e0*/  UIMAD UR41, UR4, -0x7, UR41 ;  /* 0xfffffff9042978a4 */ /* 0x000fc6000f8e0229 */
[----:B------:R-:W-:-:S05]  /*39f0*/  @UP1 ULOP3.LUT UR40, UR40, 0x1, UR4, 0x78, !UPT ;  /* 0x0000000128281892 */ /* 0x000fca000f8e7804 */
[----:B------:R-:W-:Y:S07]  /*3a00*/  @P0 BRA `(.L_x_39) ;  /* 0x0000004400d00947 */ /* 0x000fee0003800000 */
[----:B------:R-:W1:Y:S01]  /*3a10*/  LDC.64 R14, c[0x0][0x5c8] ;  /* 0x00017200ff0e7b82 */ /* 0x000e620000000a00 */
[----:B------:R-:W-:Y:S01]  /*3a20*/  LOP3.LUT R8, R92, 0x6, R98, 0xf8, !PT ;  /* 0x000000065c087812 */ /* 0x000fe200078ef862 */
[----:B------:R-:W-:Y:S01]  /*3a30*/  ULDC.64 UR4, c[0x0][0x5d0] ;  /* 0x0001740000047ab9 */ /* 0x000fe20000000a00 */
[----:B------:R-:W-:Y:S01]  /*3a40*/  SHF.R.S32.HI R11, RZ, 0x1f, R88 ;  /* 0x0000001fff0b7819 */ /* 0x000fe20000011458 */
[----:B------:R-:W-:Y:S01]  /*3a50*/  IMAD.WIDE R12, R89, 0x80, R90 ;  /* 0x00000080590c7825 */ /* 0x000fe200078e025a */
[--C-:B------:R-:W-:Y:S01]  /*3a60*/  SHF.R.S32.HI R9, RZ, 0x1f, R8.reuse ;  /* 0x0000001fff097819 */ /* 0x100fe20000011408 */
[----:B------:R-:W-:Y:S02]  /*3a70*/  BSSY B0, `(.L_x_39) ;  /* 0x000046d000007945 */ /* 0x000fe40003800000 */
[----:B0-----:R-:W-:Y:S02]  /*3a80*/  IMAD R3, R11, UR4, RZ ;  /* 0x000000040b037c24 */ /* 0x001fe4000f8e02ff */
[----:B------:R-:W-:-:S04]  /*3a90*/  IMAD.WIDE.U32 R4, R88, UR4, R8 ;  /* 0x0000000458047c25 */ /* 0x000fc8000f8e0008 */
[----:B------:R-:W-:Y:S01]  /*3aa0*/  IMAD R3, R88, UR5, R3 ;  /* 0x0000000558037c24 */ /* 0x000fe2000f8e0203 */
[----:B------:R-:W-:Y:S01]  /*3ab0*/  ULDC.64 UR4, c[0x0][0x5c0] ;  /* 0x0001700000047ab9 */ /* 0x000fe20000000a00 */
[----:B------:R-:W-:Y:S02]  /*3ac0*/  IMAD.IADD R20, R107, 0x1, -R10 ;  /* 0x000000016b147824 */ /* 0x000fe400078e0a0a */
[----:B------:R-:W-:Y:S02]  /*3ad0*/  IMAD.IADD R5, R5, 0x1, R3 ;  /* 0x0000000105057824 */ /* 0x000fe400078e0203 */
[----:B-1----:R-:W-:-:S04]  /*3ae0*/  IMAD R6, R13, R14, RZ ;  /* 0x0000000e0d067224 */ /* 0x002fc800078e02ff */
[C---:B------:R-:W-:Y:S02]  /*3af0*/  IMAD R3, R12.reuse, R15, R6 ;  /* 0x0000000f0c037224 */ /* 0x040fe400078e0206 */
[----:B------:R-:W-:-:S04]  /*3b00*/  IMAD.WIDE.U32 R6, R12, R14, R4 ;  /* 0x0000000e0c067225 */ /* 0x000fc800078e0004 */
[----:B------:R-:W-:Y:S01]  /*3b10*/  IMAD.IADD R5, R7, 0x1, R3 ;  /* 0x0000000107057824 */ /* 0x000fe200078e0203 */
[----:B------:R-:W-:Y:S02]  /*3b20*/  LEA R4, P0, R14, R6, 0x3 ;  /* 0x000000060e047211 */ /* 0x000fe400078018ff */
[----:B------:R-:W-:Y:S02]  /*3b30*/  IADD3 R6, P1, R6, UR4, RZ ;  /* 0x0000000406067c10 */ /* 0x000fe4000ff3e0ff */
[----:B------:R-:W-:Y:S02]  /*3b40*/  LEA.HI.X R3, R14, R5, R15, 0x3, P0 ;  /* 0x000000050e037211 */ /* 0x000fe400000f1c0f */
[----:B-----5:R-:W-:Y:S02]  /*3b50*/  FSETP.NEU.AND P0, PT, R94, RZ, PT ;  /* 0x000000ff5e00720b */ /* 0x020fe40003f0d000 */
[----:B------:R-:W-:Y:S02]  /*3b60*/  IADD3 R4, P2, R4, UR4, RZ ;  /* 0x0000000404047c10 */ /* 0x000fe4000ff5e0ff */
[----:B------:R-:W-:-:S02]  /*3b70*/  IADD3.X R7, R5, UR5, RZ, P1, !PT ;  /* 0x0000000505077c10 */ /* 0x000fc40008ffe4ff */
[----:B------:R-:W-:Y:S01]  /*3b80*/  IADD3.X R5, R3, UR5, RZ, P2, !PT ;  /* 0x0000000503057c10 */ /* 0x000fe200097fe4ff */
[----:B------:R-:W-:-:S06]  /*3b90*/  IMAD.IADD R3, R95, 0x1, -R92 ;  /* 0x000000015f037824 */ /* 0x000fcc00078e0a5c */
[----:B------:R-:W-:Y:S05]  /*3ba0*/  @!P0 BRA `(.L_x_40) ;  /* 0x00000034005c8947 */ /* 0x000fea0003800000 */
[----:B------:R-:W0:Y:S01]  /*3bb0*/  LDC.64 R22, c[0x0][0x5b0] ;  /* 0x00016c00ff167b82 */ /* 0x000e220000000a00 */
[----:B------:R-:W-:Y:S01]  /*3bc0*/  ULDC.64 UR4, c[0x0][0x5b8] ;  /* 0x00016e0000047ab9 */ /* 0x000fe20000000a00 */
[----:B------:R-:W-:Y:S01]  /*3bd0*/  ISETP.GE.AND P0, PT, R20, 0x1, PT ;  /* 0x000000011400780c */ /* 0x000fe20003f06270 */
[----:B------:R-:W-:Y:S01]  /*3be0*/  IMAD R15, R11, UR4, RZ ;  /* 0x000000040b0f7c24 */ /* 0x000fe2000f8e02ff */
[----:B------:R-:W-:Y:S01]  /*3bf0*/  BSSY B1, `(.L_x_41) ;  /* 0x000000e000017945 */ /* 0x000fe20003800000 */
[C---:B------:R-:W-:Y:S01]  /*3c00*/  IMAD.WIDE.U32 R10, R88.reuse, UR4, R8 ;  /* 0x00000004580a7c25 */ /* 0x040fe2000f8e0008 */
[----:B------:R-:W-:Y:S02]  /*3c10*/  ISETP.LT.OR P3, PT, R3, 0x1, !P0 ;  /* 0x000000010300780c */ /* 0x000fe40004761670 */
[----:B------:R-:W1:Y:S01]  /*3c20*/  LDC.64 R100, c[0x0][0x5a8] ;  /* 0x00016a00ff647b82 */ /* 0x000e620000000a00 */
[----:B------:R-:W-:-:S04]  /*3c30*/  IMAD R15, R88, UR5, R15 ;  /* 0x00000005580f7c24 */ /* 0x000fc8000f8e020f */
[----:B------:R-:W-:Y:S02]  /*3c40*/  IMAD.IADD R11, R11, 0x1, R15 ;  /* 0x000000010b0b7824 */ /* 0x000fe400078e020f */
[-C--:B0-----:R-:W-:Y:S02]  /*3c50*/  IMAD R14, R13, R22.reuse, RZ ;  /* 0x000000160d0e7224 */ /* 0x081fe400078e02ff */
[----:B------:R-:W-:-:S04]  /*3c60*/  IMAD.WIDE.U32 R8, R12, R22, R10 ;  /* 0x000000160c087225 */ /* 0x000fc800078e000a */
[----:B------:R-:W-:Y:S01]  /*3c70*/  IMAD R14, R12, R23, R14 ;  /* 0x000000170c0e7224 */ /* 0x000fe200078e020e */
[----:B-1----:R-:W-:-:S04]  /*3c80*/  IADD3 R8, P1, R8, R100, RZ ;  /* 0x0000006408087210 */ /* 0x002fc80007f3e0ff */
[--C-:B------:R-:W-:Y:S02]  /*3c90*/  IADD3.X R9, R101, R9, R14.reuse, P1, !PT ;  /* 0x0000000965097210 */ /* 0x100fe40000ffe40e */
[----:B------:R-:W-:Y:S01]  /*3ca0*/  PRMT R14, RZ, 0x7610, R14 ;  /* 0x00007610ff0e7816 */ /* 0x000fe2000000000e */
[----:B------:R-:W-:Y:S06]  /*3cb0*/  @P3 BRA `(.L_x_42) ;  /* 0x0000000000043947 */ /* 0x000fec0003800000 */
[----:B------:R0:W5:Y:S02]  /*3cc0*/  LDG.E.U8 R14, desc[UR36][R8.64] ;  /* 0x00000024080e7981 */ /* 0x000164000c1e1100 */
.L_x_42:
[----:B------:R-:W-:Y:S05]  /*3cd0*/  BSYNC B1 ;  /* 0x0000000000017941 */ /* 0x000fea0003800000 */
.L_x_41:
[----:B-----5:R-:W-:Y:S01]  /*3ce0*/  LOP3.LUT R14, R14, 0xff, RZ, 0xc0, !PT ;  /* 0x000000ff0e0e7812 */ /* 0x020fe200078ec0ff */
[----:B------:R-:W-:Y:S01]  /*3cf0*/  BSSY B1, `(.L_x_43) ;  /* 0x000000b000017945 */ /* 0x000fe20003800000 */
[----:B------:R-:W-:Y:S02]  /*3d00*/  ISETP.LT.OR P2, PT, R3, 0x2, !P0 ;  /* 0x000000020300780c */ /* 0x000fe40004741670 */
[----:B------:R-:W-:-:S05]  /*3d10*/  F2FP.F16.E5M2.UNPACK_B R14, R14 ;  /* 0x0000000eff0e723e */ /* 0x000fca00020004ff */
[----:B------:R-:W-:Y:S01]  /*3d20*/  HADD2.F32 R15, -RZ, R14.H0_H0 ;  /* 0x2000000eff0f7230 */ /* 0x000fe20000004100 */
[----:B------:R-:W-:-:S04]  /*3d30*/  PRMT R14, RZ, 0x7610, R14 ;  /* 0x00007610ff0e7816 */ /* 0x000fc8000000000e */
[----:B------:R-:W-:-:S04]  /*3d40*/  FMUL R15, R15, R94 ;  /* 0x0000005e0f0f7220 */ /* 0x000fc80000400000 */
[----:B------:R-:W-:-:S05]  /*3d50*/  FFMA R15, R24, R93, R15 ;  /* 0x0000005d180f7223 */ /* 0x000fca000000000f */
[----:B------:R-:W-:-:S05]  /*3d60*/  F2FP.SATFINITE.E5M2.F32.PACK_AB_MERGE_C R15, RZ, R15, RZ ;  /* 0x0000000fff0f723e */ /* 0x000fca00048060ff */
[----:B------:R1:W-:Y:S01]  /*3d70*/  @!P3 STG.E.U8 desc[UR36][R6.64], R15 ;  /* 0x0000000f0600b986 */ /* 0x0003e2000c101124 */
[----:B------:R-:W-:Y:S05]  /*3d80*/  @P2 BRA `(.L_x_44) ;  /* 0x0000000000042947 */ /* 0x000fea0003800000 */
[----:B------:R2:W5:Y:S02]  /*3d90*/  LDG.E.U8 R14, desc[UR36][R8.64+0x1] ;  /* 0x00000124080e7981 */ /* 0x000564000c1e1100 */
.L_x_44:
[----:B------:R-:W-:Y:S05]  /*3da0*/  BSYNC B1 ;  /* 0x0000000000017941 */ /* 0x000fea0003800000 */
.L_x_43:
[----:B-----5:R-:W-:Y:S01]  /*3db0*/  LOP3.LUT R14, R14, 0xff, RZ, 0xc0, !PT ;  /* 0x000000ff0e0e7812 */ /* 0x020fe200078ec0ff */
[----:B------:R-:W-:Y:S01]  /*3dc0*/  BSSY B1, `(.L_x_45) ;  /* 0x0000013000017945 */ /* 0x000fe20003800000 */
[----:B------:R-:W-:Y:S02]  /*3dd0*/  IADD3 R21, P1, R12, 0x8, RZ ;  /* 0x000000080c157810 */ /* 0x000fe40007f3e0ff */
[----:B------:R-:W-:-:S03]  /*3de0*/  F2FP.F16.E5M2.UNPACK_B R14, R14 ;  /* 0x0000000eff0e723e */ /* 0x000fc600020004ff */
[----:B------:R-:W-:Y:S01]  /*3df0*/  IMAD.X R13, RZ, RZ, R13, P1 ;  /* 0x000000ffff0d7224 */ /* 0x000fe200008e060d */
[----:B------:R-:W-:Y:S01]  /*3e00*/  ISETP.GE.AND P1, PT, R20, 0x9, PT ;  /* 0x000000091400780c */ /* 0x000fe20003f26270 */
[----:B-1----:R-:W-:Y:S02]  /*3e10*/  HADD2.F32 R15, -RZ, R14.H0_H0 ;  /* 0x2000000eff0f7230 */ /* 0x002fe40000004100 */
[-C--:B------:R-:W-:Y:S01]  /*3e20*/  IMAD R14, R13, R22.reuse, RZ ;  /* 0x000000160d0e7224 */ /* 0x080fe200078e02ff */
[----:B------:R-:W-:Y:S01]  /*3e30*/  ISETP.LT.OR P4, PT, R3, 0x1, !P1 ;  /* 0x000000010300780c */ /* 0x000fe20004f81670 */
[----:B------:R-:W-:-:S04]  /*3e40*/  IMAD.WIDE.U32 R10, R21, R22, R10 ;  /* 0x00000016150a7225 */ /* 0x000fc800078e000a */
[----:B------:R-:W-:Y:S01]  /*3e50*/  FMUL R12, R15, R94 ;  /* 0x0000005e0f0c7220 */ /* 0x000fe20000400000 */
[----:B------:R-:W-:-:S03]  /*3e60*/  IMAD R14, R21, R23, R14 ;  /* 0x00000017150e7224 */ /* 0x000fc600078e020e */
[----:B------:R-:W-:-:S01]  /*3e70*/  FFMA R12, R25, R93, R12 ;  /* 0x0000005d190c7223 */ /* 0x000fc2000000000c */
[----:B------:R-:W-:-:S04]  /*3e80*/  IADD3 R10, P3, R10, R100, RZ ;  /* 0x000000640a0a7210 */ /* 0x000fc80007f7e0ff */
[----:B------:R-:W-:Y:S02]  /*3e90*/  F2FP.SATFINITE.E5M2.F32.PACK_AB_MERGE_C R13, RZ, R12, RZ ;  /* 0x0000000cff0d723e */ /* 0x000fe400048060ff */
[----:B------:R-:W-:Y:S02]  /*3ea0*/  IADD3.X R11, R101, R11, R14, P3, !PT ;  /* 0x0000000b650b7210 */ /* 0x000fe40001ffe40e */
[----:B------:R-:W-:Y:S01]  /*3eb0*/  PRMT R12, RZ, 0x7610, R12 ;  /* 0x00007610ff0c7816 */ /* 0x000fe2000000000c */
[----:B------:R1:W-:Y:S01]  /*3ec0*/  @!P2 STG.E.U8 desc[UR36][R6.64+0x1], R13 ;  /* 0x0000010d0600a986 */ /* 0x0003e2000c101124 */
[----:B------:R-:W-:Y:S05]  /*3ed0*/  @P4 BRA `(.L_x_46) ;  /* 0x0000000000044947 */ /* 0x000fea0003800000 */
[----:B------:R3:W5:Y:S02]  /*3ee0*/  LDG.E.U8 R12, desc[UR36][R10.64] ;  /* 0x000000240a0c7981 */ /* 0x000764000c1e1100 */
.L_x_46:
[----:B------:R-:W-:Y:S05]  /*3ef0*/  BSYNC B1 ;  /* 0x0000000000017941 */ /* 0x000fea0003800000 */
.L_x_45:
[----:B-----5:R-:W-:Y:S01]  /*3f00*/  LOP3.LUT R12, R12, 0xff, RZ, 0xc0, !PT ;  /* 0x000000ff0c0c7812 */ /* 0x020fe200078ec0ff */
[----:B------:R-:W-:Y:S01]  /*3f10*/  BSSY B1, `(.L_x_47) ;  /* 0x000000b000017945 */ /* 0x000fe20003800000 */
[----:B------:R-:W-:Y:S02]  /*3f20*/  ISETP.LT.OR P2, PT, R3, 0x2, !P1 ;  /* 0x000000020300780c */ /* 0x000fe40004f41670 */
[----:B------:R-:W-:-:S05]  /*3f30*/  F2FP.F16.E5M2.UNPACK_B R12, R12 ;  /* 0x0000000cff0c723e */ /* 0x000fca00020004ff */
[----:B-1----:R-:W-:Y:S01]  /*3f40*/  HADD2.F32 R13, -RZ, R12.H0_H0 ;  /* 0x2000000cff0d7230 */ /* 0x002fe20000004100 */
[----:B------:R-:W-:-:S04]  /*3f50*/  PRMT R12, RZ, 0x7610, R12 ;  /* 0x00007610ff0c7816 */ /* 0x000fc8000000000c */
[----:B------:R-:W-:-:S04]  /*3f60*/  FMUL R13, R13, R94 ;  /* 0x0000005e0d0d7220 */ /* 0x000fc80000400000 */
[----:B------:R-:W-:-:S05]  /*3f70*/  FFMA R13, R26, R93, R13 ;  /* 0x0000005d1a0d7223 */ /* 0x000fca000000000d */
[----:B------:R-:W-:-:S05]  /*3f80*/  F2FP.SATFINITE.E5M2.F32.PACK_AB_MERGE_C R13, RZ, R13, RZ ;  /* 0x0000000dff0d723e */ /* 0x000fca00048060ff */
[----:B------:R1:W-:Y:S01]  /*3f90*/  @!P4 STG.E.U8 desc[UR36][R4.64], R13 ;  /* 0x0000000d0400c986 */ /* 0x0003e2000c101124 */
[----:B------:R-:W-:Y:S05]  /*3fa0*/  @P2 BRA `(.L_x_48) ;  /* 0x0000000000042947 */ /* 0x000fea0003800000 */
[----:B------:R4:W5:Y:S02]  /*3fb0*/  LDG.E.U8 R12, desc[UR36][R10.64+0x1] ;  /* 0x000001240a0c7981 */ /* 0x000964000c1e1100 */
.L_x_48:
[----:B------:R-:W-:Y:S05]  /*3fc0*/  BSYNC B1 ;  /* 0x0000000000017941 */ /* 0x000fea0003800000 */
.L_x_47:
[----:B-----5:R-:W-:Y:S01]  /*3fd0*/  LOP3.LUT R12, R12, 0xff, RZ, 0xc0, !PT ;  /* 0x000000ff0c0c7812 */ /* 0x020fe200078ec0ff */
[----:B------:R-:W-:Y:S01]  /*3fe0*/  BSSY B1, `(.L_x_49) ;  /* 0x000000b000017945 */ /* 0x000fe20003800000 */
[----:B------:R-:W-:Y:S02]  /*3ff0*/  ISETP.LT.OR P3, PT, R3, 0x9, !P0 ;  /* 0x000000090300780c */ /* 0x000fe40004761670 */
[----:B------:R-:W-:-:S05]  /*4000*/  F2FP.F16.E5M2.UNPACK_B R12, R12 ;  /* 0x0000000cff0c723e */ /* 0x000fca00020004ff */
[----:B-1----:R-:W-:-:S05]  /*4010*/  HADD2.F32 R13, -RZ, R12.H0_H0 ;  /* 0x2000000cff0d7230 */ /* 0x002fca0000004100 */
[----:B------:R-:W-:-:S04]  /*4020*/  FMUL R12, R13, R94 ;  /* 0x0000005e0d0c7220 */ /* 0x000fc80000400000 */
[----:B------:R-:W-:-:S05]  /*4030*/  FFMA R12, R27, R93, R12 ;  /* 0x0000005d1b0c7223 */ /* 0x000fca000000000c */
[----:B------:R-:W-:Y:S02]  /*4040*/  F2FP.SATFINITE.E5M2.F32.PACK_AB_MERGE_C R13, RZ, R12, RZ ;  /* 0x0000000cff0d723e */ /* 0x000fe400048060ff */
[----:B------:R-:W-:-:S03]  /*4050*/  PRMT R12, RZ, 0x7610, R12 ;  /* 0x00007610ff0c7816 */ /* 0x000fc6000000000c */
[----:B------:R1:W-:Y:S01]  /*4060*/  @!P2 STG.E.U8 desc[UR36][R4.64+0x1], R13 ;  /* 0x0000010d0400a986 */ /* 0x0003e2000c101124 */
[----:B------:R-:W-:Y:S05]  /*4070*/  @P3 BRA `(.L_x_50) ;  /* 0x0000000000043947 */ /* 0x000fea0003800000 */
[----:B------:R0:W5:Y:S02]  /*4080*/  LDG.E.U8 R12, desc[UR36][R8.64+0x8] ;  /* 0x00000824080c7981 */ /* 0x000164000c1e1100 */
.L_x_50:
[----:B------:R-:W-:Y:S05]  /*4090*/  BSYNC B1 ;  /* 0x0000000000017941 */ /* 0x000fea0003800000 */
.L_x_49:
        /* <DEDUP_REMOVED lines=12> */
.L_x_52:
[----:B------:R-:W-:Y:S05]  /*4160*/  BSYNC B1 ;  /* 0x0000000000017941 */ /* 0x000fea0003800000 */
.L_x_51:
        /* <DEDUP_REMOVED lines=12> */
.L_x_54:
[----:B------:R-:W-:Y:S05]  /*4230*/  BSYNC B1 ;  /* 0x0000000000017941 */ /* 0x000fea0003800000 */
.L_x_53:
        /* <DEDUP_REMOVED lines=12> */
.L_x_56:
[----:B------:R-:W-:Y:S05]  /*4300*/  BSYNC B1 ;  /* 0x0000000000017941 */ /* 0x000fea0003800000 */
.L_x_55:
        /* <DEDUP_REMOVED lines=12> */
.L_x_58:
[----:B------:R-:W-:Y:S05]  /*43d0*/  BSYNC B1 ;  /* 0x0000000000017941 */ /* 0x000fea0003800000 */
.L_x_57:
        /* <DEDUP_REMOVED lines=12> */
.L_x_60:
[----:B------:R-:W-:Y:S05]  /*44a0*/  BSYNC B1 ;  /* 0x0000000000017941 */ /* 0x000fea0003800000 */
.L_x_59:
        /* <DEDUP_REMOVED lines=12> */
.L_x_62:
[----:B------:R-:W-:Y:S05]  /*4570*/  BSYNC B1 ;  /* 0x0000000000017941 */ /* 0x000fea0003800000 */
.L_x_61:
        /* <DEDUP_REMOVED lines=12> */
.L_x_64:
[----:B------:R-:W-:Y:S05]  /*4640*/  BSYNC B1 ;  /* 0x0000000000017941 */ /* 0x000fea0003800000 */
.L_x_63:
        /* <DEDUP_REMOVED lines=12> */
.L_x_66:
[----:B------:R-:W-:Y:S05]  /*4710*/  BSYNC B1 ;  /* 0x0000000000017941 */ /* 0x000fea0003800000 */
.L_x_65:
        /* <DEDUP_REMOVED lines=12> */
.L_x_68:
[----:B------:R-:W-:Y:S05]  /*47e0*/  BSYNC B1 ;  /* 0x0000000000017941 */ /* 0x000fea0003800000 */
.L_x_67:
        /* <DEDUP_REMOVED lines=12> */
.L_x_70:
[----:B------:R-:W-:Y:S05]  /*48b0*/  BSYNC B1 ;  /* 0x0000000000017941 */ /* 0x000fea0003800000 */
.L_x_69:
        /* <DEDUP_REMOVED lines=12> */
.L_x_72:
[----:B------:R-:W-:Y:S05]  /*4980*/  BSYNC B1 ;  /* 0x0000000000017941 */ /* 0x000fea0003800000 */
.L_x_71:
        /* <DEDUP_REMOVED lines=12> */
.L_x_74:
[----:B------:R-:W-:Y:S05]  /*4a50*/  BSYNC B1 ;  /* 0x0000000000017941 */ /* 0x000fea0003800000 */
.L_x_73:
        /* <DEDUP_REMOVED lines=12> */
.L_x_76:
[----:B------:R-:W-:Y:S05]  /*4b20*/  BSYNC B1 ;  /* 0x0000000000017941 */ /* 0x000fea0003800000 */
.L_x_75:
        /* <DEDUP_REMOVED lines=12> */
.L_x_78:
[----:B------:R-:W-:Y:S05]  /*4bf0*/  BSYNC B1 ;  /* 0x0000000000017941 */ /* 0x000fea0003800000 */
.L_x_77:
        /* <DEDUP_REMOVED lines=12> */
.L_x_80:
[----:B------:R-:W-:Y:S05]  /*4cc0*/  BSYNC B1 ;  /* 0x0000000000017941 */ /* 0x000fea0003800000 */
.L_x_79:
        /* <DEDUP_REMOVED lines=12> */
.L_x_82:
[----:B------:R-:W-:Y:S05]  /*4d90*/  BSYNC B1 ;  /* 0x0000000000017941 */ /* 0x000fea0003800000 */
.L_x_81:
        /* <DEDUP_REMOVED lines=12> */
.L_x_84:
[----:B------:R-:W-:Y:S05]  /*4e60*/  BSYNC B1 ;  /* 0x0000000000017941 */ /* 0x000fea0003800000 */
.L_x_83:
        /* <DEDUP_REMOVED lines=12> */
.L_x_86:
[----:B------:R-:W-:Y:S05]  /*4f30*/  BSYNC B1 ;  /* 0x0000000000017941 */ /* 0x000fea0003800000 */
.L_x_85:
        /* <DEDUP_REMOVED lines=12> */
.L_x_88:
[----:B------:R-:W-:Y:S05]  /*5000*/  BSYNC B1 ;  /* 0x0000000000017941 */ /* 0x000fea0003800000 */
.L_x_87:
        /* <DEDUP_REMOVED lines=12> */
.L_x_90:
[----:B------:R-:W-:Y:S05]  /*50d0*/  BSYNC B1 ;  /* 0x0000000000017941 */ /* 0x000fea0003800000 */
.L_x_89:
        /* <DEDUP_REMOVED lines=12> */
.L_x_92:
[----:B------:R-:W-:Y:S05]  /*51a0*/  BSYNC B1 ;  /* 0x0000000000017941 */ /* 0x000fea0003800000 */
.L_x_91:
        /* <DEDUP_REMOVED lines=12> */
.L_x_94:
[----:B------:R-:W-:Y:S05]  /*5270*/  BSYNC B1 ;  /* 0x0000000000017941 */ /* 0x000fea0003800000 */
.L_x_93:
        /* <DEDUP_REMOVED lines=12> */
.L_x_96:
[----:B------:R-:W-:Y:S05]  /*5340*/  BSYNC B1 ;  /* 0x0000000000017941 */ /* 0x000fea0003800000 */
.L_x_95:
        /* <DEDUP_REMOVED lines=12> */
.L_x_98:
[----:B------:R-:W-:Y:S05]  /*5410*/  BSYNC B1 ;  /* 0x0000000000017941 */ /* 0x000fea0003800000 */
.L_x_97:
        /* <DEDUP_REMOVED lines=12> */
.L_x_100:
[----:B------:R-:W-:Y:S05]  /*54e0*/  BSYNC B1 ;  /* 0x0000000000017941 */ /* 0x000fea0003800000 */
.L_x_99:
        /* <DEDUP_REMOVED lines=12> */
.L_x_102:
[----:B------:R-:W-:Y:S05]  /*55b0*/  BSYNC B1 ;  /* 0x0000000000017941 */ /* 0x000fea0003800000 */
.L_x_101:
        /* <DEDUP_REMOVED lines=12> */
.L_x_104:
[----:B------:R-:W-:Y:S05]  /*5680*/  BSYNC B1 ;  /* 0x0000000000017941 */ /* 0x000fea0003800000 */
.L_x_103:
        /* <DEDUP_REMOVED lines=12> */
.L_x_106:
[----:B------:R-:W-:Y:S05]  /*5750*/  BSYNC B1 ;  /* 0x0000000000017941 */ /* 0x000fea0003800000 */
.L_x_105:
        /* <DEDUP_REMOVED lines=12> */
.L_x_108:
[----:B------:R-:W-:Y:S05]  /*5820*/  BSYNC B1 ;  /* 0x0000000000017941 */ /* 0x000fea0003800000 */
.L_x_107:
        /* <DEDUP_REMOVED lines=12> */
.L_x_110:
[----:B------:R-:W-:Y:S05]  /*58f0*/  BSYNC B1 ;  /* 0x0000000000017941 */ /* 0x000fea0003800000 */
.L_x_109:
        /* <DEDUP_REMOVED lines=12> */
.L_x_112:
[----:B------:R-:W-:Y:S05]  /*59c0*/  BSYNC B1 ;  /* 0x0000000000017941 */ /* 0x000fea0003800000 */
.L_x_111:
        /* <DEDUP_REMOVED lines=12> */
.L_x_114:
[----:B------:R-:W-:Y:S05]  /*5a90*/  BSYNC B1 ;  /* 0x0000000000017941 */ /* 0x000fea0003800000 */
.L_x_113:
        /* <DEDUP_REMOVED lines=12> */
.L_x_116:
[----:B------:R-:W-:Y:S05]  /*5b60*/  BSYNC B1 ;  /* 0x0000000000017941 */ /* 0x000fea0003800000 */
.L_x_115:
        /* <DEDUP_REMOVED lines=12> */
.L_x_118:
[----:B------:R-:W-:Y:S05]  /*5c30*/  BSYNC B1 ;  /* 0x0000000000017941 */ /* 0x000fea0003800000 */
.L_x_117:
        /* <DEDUP_REMOVED lines=12> */
.L_x_120:
[----:B------:R-:W-:Y:S05]  /*5d00*/  BSYNC B1 ;  /* 0x0000000000017941 */ /* 0x000fea0003800000 */
.L_x_119:
        /* <DEDUP_REMOVED lines=12> */
.L_x_122:
[----:B------:R-:W-:Y:S05]  /*5dd0*/  BSYNC B1 ;  /* 0x0000000000017941 */ /* 0x000fea0003800000 */
.L_x_121:
        /* <DEDUP_REMOVED lines=12> */
.L_x_124:
[----:B------:R-:W-:Y:S05]  /*5ea0*/  BSYNC B1 ;  /* 0x0000000000017941 */ /* 0x000fea0003800000 */
.L_x_123:
        /* <DEDUP_REMOVED lines=12> */
.L_x_126:
[----:B------:R-:W-:Y:S05]  /*5f70*/  BSYNC B1 ;  /* 0x0000000000017941 */ /* 0x000fea0003800000 */
.L_x_125:
        /* <DEDUP_REMOVED lines=12> */
.L_x_128:
[----:B------:R-:W-:Y:S05]  /*6040*/  BSYNC B1 ;  /* 0x0000000000017941 */ /* 0x000fea0003800000 */
.L_x_127:
        /* <DEDUP_REMOVED lines=12> */
.L_x_130:
[----:B------:R-:W-:Y:S05]  /*6110*/  BSYNC B1 ;  /* 0x0000000000017941 */ /* 0x000fea0003800000 */
.L_x_129:
        /* <DEDUP_REMOVED lines=12> */
.L_x_132:
[----:B------:R-:W-:Y:S05]  /*61e0*/  BSYNC B1 ;  /* 0x0000000000017941 */ /* 0x000fea0003800000 */
.L_x_131:
        /* <DEDUP_REMOVED lines=12> */
.L_x_134:
[----:B------:R-:W-:Y:S05]  /*62b0*/  BSYNC B1 ;  /* 0x0000000000017941 */ /* 0x000fea0003800000 */
.L_x_133:
        /* <DEDUP_REMOVED lines=12> */
.L_x_136:
[----:B------:R-:W-:Y:S05]  /*6380*/  BSYNC B1 ;  /* 0x0000000000017941 */ /* 0x000fea0003800000 */
.L_x_135:
        /* <DEDUP_REMOVED lines=12> */
.L_x_138:
[----:B------:R-:W-:Y:S05]  /*6450*/  BSYNC B1 ;  /* 0x0000000000017941 */ /* 0x000fea0003800000 */
.L_x_137:
        /* <DEDUP_REMOVED lines=12> */
.L_x_140:
[----:B------:R-:W-:Y:S05]  /*6520*/  BSYNC B1 ;  /* 0x0000000000017941 */ /* 0x000fea0003800000 */
.L_x_139:
        /* <DEDUP_REMOVED lines=12> */
.L_x_142:
[----:B------:R-:W-:Y:S05]  /*65f0*/  BSYNC B1 ;  /* 0x0000000000017941 */ /* 0x000fea0003800000 */
.L_x_141:
        /* <DEDUP_REMOVED lines=12> */
.L_x_144:
[----:B------:R-:W-:Y:S05]  /*66c0*/  BSYNC B1 ;  /* 0x0000000000017941 */ /* 0x000fea0003800000 */
.L_x_143:
        /* <DEDUP_REMOVED lines=12> */
.L_x_146:
[----:B------:R-:W-:Y:S05]  /*6790*/  BSYNC B1 ;  /* 0x0000000000017941 */ /* 0x000fea0003800000 */
.L_x_145:
        /* <DEDUP_REMOVED lines=12> */
.L_x_148:
[----:B------:R-:W-:Y:S05]  /*6860*/  BSYNC B1 ;  /* 0x0000000000017941 */ /* 0x000fea0003800000 */
.L_x_147:
        /* <DEDUP_REMOVED lines=12> */
.L_x_150:
[----:B------:R-:W-:Y:S05]  /*6930*/  BSYNC B1 ;  /* 0x0000000000017941 */ /* 0x000fea0003800000 */
.L_x_149:
        /* <DEDUP_REMOVED lines=12> */
.L_x_152:
[----:B------:R-:W-:Y:S05]  /*6a00*/  BSYNC B1 ;  /* 0x0000000000017941 */ /* 0x000fea0003800000 */
.L_x_151:
        /* <DEDUP_REMOVED lines=12> */
.L_x_154:
[----:B------:R-:W-:Y:S05]  /*6ad0*/  BSYNC B1 ;  /* 0x0000000000017941 */ /* 0x000fea0003800000 */
.L_x_153:
        /* <DEDUP_REMOVED lines=12> */
.L_x_156:
[----:B------:R-:W-:Y:S05]  /*6ba0*/  BSYNC B1 ;  /* 0x0000000000017941 */ /* 0x000fea0003800000 */
.L_x_155:
        /* <DEDUP_REMOVED lines=12> */
.L_x_158:
[----:B------:R-:W-:Y:S05]  /*6c70*/  BSYNC B1 ;  /* 0x0000000000017941 */ /* 0x000fea0003800000 */
.L_x_157:
        /* <DEDUP_REMOVED lines=12> */
.L_x_160:
[----:B------:R-:W-:Y:S05]  /*6d40*/  BSYNC B1 ;  /* 0x0000000000017941 */ /* 0x000fea0003800000 */
.L_x_159:
        /* <DEDUP_REMOVED lines=12> */
.L_x_162:
[----:B------:R-:W-:Y:S05]  /*6e10*/  BSYNC B1 ;  /* 0x0000000000017941 */ /* 0x000fea0003800000 */
.L_x_161:
        /* <DEDUP_REMOVED lines=12> */
.L_x_164:
[----:B------:R-:W-:Y:S05]  /*6ee0*/  BSYNC B1 ;  /* 0x0000000000017941 */ /* 0x000fea0003800000 */
.L_x_163:
[----:B-----5:R-:W-:Y:S01]  /*6ef0*/  LOP3.LUT R12, R12, 0xff, RZ, 0xc0, !PT ;  /* 0x000000ff0c0c7812 */ /* 0x020fe200078ec0ff */
[----:B------:R-:W-:Y:S01]  /*6f00*/  BSSY B1, `(.L_x_165) ;  /* 0x000000b000017945 */ /* 0x000fe20003800000 */
[----:B------:R-:W-:Y:S02]  /*6f10*/  ISETP.LT.OR P2, PT, R3, 0x79, !P1 ;  /* 0x000000790300780c */ /* 0x000fe40004f41670 */
[----:B------:R-:W-:-:S05]  /*6f20*/  F2FP.F16.E5M2.UNPACK_B R12, R12 ;  /* 0x0000000cff0c723e */ /* 0x000fca00020004ff */
[----:B0-2---:R-:W-:-:S05]  /*6f30*/  HADD2.F32 R9, -RZ, R12.H0_H0 ;  /* 0x2000000cff097230 */ /* 0x005fca0000004100 */
[----:B------:R-:W-:-:S04]  /*6f40*/  FMUL R8, R9, R94 ;  /* 0x0000005e09087220 */ /* 0x000fc80000400000 */
[----:B------:R-:W-:-:S05]  /*6f50*/  FFMA R8, R85, R93, R8 ;  /* 0x0000005d55087223 */ /* 0x000fca0000000008 */
[----:B------:R-:W-:Y:S02]  /*6f60*/  F2FP.SATFINITE.E5M2.F32.PACK_AB_MERGE_C R9, RZ, R8, RZ ;  /* 0x00000008ff09723e */ /* 0x000fe400048060ff */
[----:B------:R-:W-:-:S03]  /*6f70*/  PRMT R8, RZ, 0x7610, R8 ;  /* 0x00007610ff087816 */ /* 0x000fc60000000008 */
[----:B------:R0:W-:Y:S01]  /*6f80*/  @!P0 STG.E.U8 desc[UR36][R6.64+0x79], R9 ;  /* 0x0000790906008986 */ /* 0x0001e2000c101124 */
[----:B------:R-:W-:Y:S05]  /*6f90*/  @P2 BRA `(.L_x_166) ;  /* 0x0000000000042947 */ /* 0x000fea0003800000 */
[----:B------:R2:W5:Y:S02]  /*6fa0*/  LDG.E.U8 R8, desc[UR36][R10.64+0x78] ;  /* 0x000078240a087981 */ /* 0x000564000c1e1100 */
.L_x_166:
[----:B------:R-:W-:Y:S05]  /*6fb0*/  BSYNC B1 ;  /* 0x0000000000017941 */ /* 0x000fea0003800000 */
.L_x_165:
[----:B-----5:R-:W-:Y:S01]  /*6fc0*/  LOP3.LUT R8, R8, 0xff, RZ, 0xc0, !PT ;  /* 0x000000ff08087812 */ /* 0x020fe200078ec0ff */
[----:B------:R-:W-:Y:S01]  /*6fd0*/  BSSY B1, `(.L_x_167) ;  /* 0x000000b000017945 */ /* 0x000fe20003800000 */
[----:B------:R-:W-:Y:S02]  /*6fe0*/  ISETP.LT.OR P1, PT, R3, 0x7a, !P1 ;  /* 0x0000007a0300780c */ /* 0x000fe40004f21670 */
[----:B------:R-:W-:Y:S02]  /*6ff0*/  F2FP.F16.E5M2.UNPACK_B R8, R8 ;  /* 0x00000008ff08723e */ /* 0x000fe400020004ff */
[----:B------:R-:W-:-:S03]  /*7000*/  PRMT R3, RZ, 0x7610, R3 ;  /* 0x00007610ff037816 */ /* 0x000fc60000000003 */
[----:B01----:R-:W-:-:S05]  /*7010*/  HADD2.F32 R7, -RZ, R8.H0_H0 ;  /* 0x20000008ff077230 */ /* 0x003fca0000004100 */
[----:B------:R-:W-:-:S04]  /*7020*/  FMUL R7, R7, R94 ;  /* 0x0000005e07077220 */ /* 0x000fc80000400000 */
[----:B------:R-:W-:-:S05]  /*7030*/  FFMA R7, R86, R93, R7 ;  /* 0x0000005d56077223 */ /* 0x000fca0000000007 */
[----:B------:R-:W-:-:S05]  /*7040*/  F2FP.SATFINITE.E5M2.F32.PACK_AB_MERGE_C R7, RZ, R7, RZ ;  /* 0x00000007ff07723e */ /* 0x000fca00048060ff */
[----:B------:R0:W-:Y:S01]  /*7050*/  @!P2 STG.E.U8 desc[UR36][R4.64+0x78], R7 ;  /* 0x000078070400a986 */ /* 0x0001e2000c101124 */
[----:B------:R-:W-:Y:S05]  /*7060*/  @P1 BRA `(.L_x_168) ;  /* 0x0000000000041947 */ /* 0x000fea0003800000 */
[----:B------:R1:W5:Y:S02]  /*7070*/  LDG.E.U8 R3, desc[UR36][R10.64+0x79] ;  /* 0x000079240a037981 */ /* 0x000364000c1e1100 */
.L_x_168:
[----:B------:R-:W-:Y:S05]  /*7080*/  BSYNC B1 ;  /* 0x0000000000017941 */ /* 0x000fea0003800000 */
.L_x_167:
[----:B------:R-:W-:Y:S05]  /*7090*/  @P1 BRA `(.L_x_169) ;  /* 0x0000001000281947 */ /* 0x000fea0003800000 */
[----:B-----5:R-:W-:-:S04]  /*70a0*/  LOP3.LUT R3, R3, 0xff, RZ, 0xc0, !PT ;  /* 0x000000ff03037812 */ /* 0x020fc800078ec0ff */
[----:B------:R-:W-:-:S05]  /*70b0*/  F2FP.F16.E5M2.UNPACK_B R3, R3 ;  /* 0x00000003ff03723e */ /* 0x000fca00020004ff */
[----:B------:R-:W-:-:S05]  /*70c0*/  HADD2.F32 R3, -RZ, R3.H0_H0 ;  /* 0x20000003ff037230 */ /* 0x000fca0000004100 */
[----:B------:R-:W-:-:S04]  /*70d0*/  FMUL R6, R3, R94 ;  /* 0x0000005e03067220 */ /* 0x000fc80000400000 */
[----:B------:R-:W-:-:S05]  /*70e0*/  FFMA R6, R87, R93, R6 ;  /* 0x0000005d57067223 */ /* 0x000fca0000000006 */
[----:B------:R-:W-:-:S05]  /*70f0*/  F2FP.SATFINITE.E5M2.F32.PACK_AB_MERGE_C R3, RZ, R6, RZ ;  /* 0x00000006ff03723e */ /* 0x000fca00048060ff */
[----:B------:R0:W-:Y:S01]  /*7100*/  STG.E.U8 desc[UR36][R4.64+0x79], R3 ;  /* 0x0000790304007986 */ /* 0x0001e2000c101124 */
[----:B------:R-:W-:Y:S05]  /*7110*/  BRA `(.L_x_169) ;  /* 0x0000001000087947 */ /* 0x000fea0003800000 */
.L_x_40:
[----:B------:R-:W-:Y:S01]  /*7120*/  ISETP.GE.AND P1, PT, R20, 0x1, PT ;  /* 0x000000011400780c */ /* 0x000fe20003f26270 */
[-C--:B------:R-:W-:Y:S01]  /*7130*/  FMUL R24, R24, R93.reuse ;  /* 0x0000005d18187220 */ /* 0x080fe20000400000 */
[-C--:B------:R-:W-:Y:S01]  /*7140*/  FMUL R25, R25, R93.reuse ;  /* 0x0000005d19197220 */ /* 0x080fe20000400000 */
[----:B------:R-:W-:Y:S01]  /*7150*/  ISETP.GE.AND P0, PT, R20, 0x9, PT ;  /* 0x000000091400780c */ /* 0x000fe20003f06270 */
[-C--:B------:R-:W-:Y:S01]  /*7160*/  FMUL R26, R26, R93.reuse ;  /* 0x0000005d1a1a7220 */ /* 0x080fe20000400000 */
[----:B------:R-:W-:Y:S01]  /*7170*/  ISETP.LT.OR P2, PT, R3, 0x1, !P1 ;  /* 0x000000010300780c */ /* 0x000fe20004f41670 */
[-C--:B------:R-:W-:Y:S01]  /*7180*/  FMUL R27, R27, R93.reuse ;  /* 0x0000005d1b1b7220 */ /* 0x080fe20000400000 */
[----:B------:R-:W-:Y:S01]  /*7190*/  ISETP.LT.OR P3, PT, R3, 0x2, !P1 ;  /* 0x000000020300780c */ /* 0x000fe20004f61670 */
[-C--:B------:R-:W-:Y:S01]  /*71a0*/  FMUL R28, R28, R93.reuse ;  /* 0x0000005d1c1c7220 */ /* 0x080fe20000400000 */
[----:B------:R-:W-:Y:S01]  /*71b0*/  F2FP.SATFINITE.E5M2.F32.PACK_AB_MERGE_C R9, RZ, R24, RZ ;  /* 0x00000018ff09723e */ /* 0x000fe200048060ff */
[----:B------:R-:W-:Y:S01]  /*71c0*/  FMUL R29, R29, R93 ;  /* 0x0000005d1d1d7220 */ /* 0x000fe20000400000 */
[----:B------:R-:W-:Y:S01]  /*71d0*/  F2FP.SATFINITE.E5M2.F32.PACK_AB_MERGE_C R25, RZ, R25, RZ ;  /* 0x00000019ff19723e */ /* 0x000fe200048060ff */
[-C--:B------:R-:W-:Y:S01]  /*71e0*/  FMUL R30, R30, R93.reuse ;  /* 0x0000005d1e1e7220 */ /* 0x080fe20000400000 */
[----:B------:R-:W-:Y:S01]  /*71f0*/  ISETP.LT.OR P4, PT, R3, 0x9, !P1 ;  /* 0x000000090300780c */ /* 0x000fe20004f81670 */
[-C--:B------:R-:W-:Y:S01]  /*7200*/  FMUL R31, R31, R93.reuse ;  /* 0x0000005d1f1f7220 */ /* 0x080fe20000400000 */
[C---:B------:R-:W-:Y:S01]  /*7210*/  ISETP.LT.OR P5, PT, R3.reuse, 0xa, !P1 ;  /* 0x0000000a0300780c */ /* 0x040fe20004fa1670 */
[-C--:B------:R-:W-:Y:S01]  /*7220*/  FMUL R32, R32, R93.reuse ;  /* 0x0000005d20207220 */ /* 0x080fe20000400000 */
[----:B------:R-:W-:Y:S01]  /*7230*/  F2FP.SATFINITE.E5M2.F32.PACK_AB_MERGE_C R11, RZ, R26, RZ ;  /* 0x0000001aff0b723e */ /* 0x000fe200048060ff */
[----:B------:R0:W-:Y:S01]  /*7240*/  @!P2 STG.E.U8 desc[UR36][R6.64], R9 ;  /* 0x000000090600a986 */ /* 0x0001e2000c101124 */
[----:B------:R-:W-:Y:S01]  /*7250*/  ISETP.LT.OR P2, PT, R3, 0x1, !P0 ;  /* 0x000000010300780c */ /* 0x000fe20004741670 */
[----:B------:R-:W-:Y:S01]  /*7260*/  FMUL R33, R33, R93 ;  /* 0x0000005d21217220 */ /* 0x000fe20000400000 */
[----:B------:R-:W-:Y:S01]  /*7270*/  F2FP.SATFINITE.E5M2.F32.PACK_AB_MERGE_C R27, RZ, R27, RZ ;  /* 0x0000001bff1b723e */ /* 0x000fe200048060ff */
[----:B------:R-:W-:Y:S01]  /*7280*/  @!P3 STG.E.U8 desc[UR36][R6.64+0x1], R25 ;  /* 0x000001190600b986 */ /* 0x000fe2000c101124 */
[----:B------:R-:W-:Y:S01]  /*7290*/  ISETP.LT.OR P3, PT, R3, 0x2, !P0 ;  /* 0x000000020300780c */ /* 0x000fe20004761670 */
[----:B------:R-:W-:Y:S01]  /*72a0*/  FMUL R34, R34, R93 ;  /* 0x0000005d22227220 */ /* 0x000fe20000400000 */
[----:B------:R-:W-:Y:S01]  /*72b0*/  F2FP.SATFINITE.E5M2.F32.PACK_AB_MERGE_C R29, RZ, R29, RZ ;  /* 0x0000001dff1d723e */ /* 0x000fe200048060ff */
[----:B------:R-:W-:Y:S01]  /*72c0*/  FMUL R35, R35, R93 ;  /* 0x0000005d23237220 */ /* 0x000fe20000400000 */
[----:B------:R-:W-:Y:S01]  /*72d0*/  F2FP.SATFINITE.E5M2.F32.PACK_AB_MERGE_C R31, RZ, R31, RZ ;  /* 0x0000001fff1f723e */ /* 0x000fe200048060ff */
[----:B------:R-:W-:Y:S01]  /*72e0*/  FMUL R36, R36, R93 ;  /* 0x0000005d24247220 */ /* 0x000fe20000400000 */
[----:B------:R-:W-:Y:S01]  /*72f0*/  F2FP.SATFINITE.E5M2.F32.PACK_AB_MERGE_C R33, RZ, R33, RZ ;  /* 0x00000021ff21723e */ /* 0x000fe200048060ff */
[-C--:B------:R-:W-:Y:S01]  /*7300*/  FMUL R37, R37, R93.reuse ;  /* 0x0000005d25257220 */ /* 0x080fe20000400000 */
[----:B0-----:R-:W-:Y:S01]  /*7310*/  F2FP.SATFINITE.E5M2.F32.PACK_AB_MERGE_C R9, RZ, R28, RZ ;  /* 0x0000001cff09723e */ /* 0x001fe200048060ff */
[----:B------:R0:W-:Y:S01]  /*7320*/  @!P2 STG.E.U8 desc[UR36][R4.64], R11 ;  /* 0x0000000b0400a986 */ /* 0x0001e2000c101124 */
[C---:B------:R-:W-:Y:S01]  /*7330*/  ISETP.LT.OR P2, PT, R3.reuse, 0x9, !P0 ;  /* 0x000000090300780c */ /* 0x040fe20004741670 */
[----:B------:R-:W-:Y:S01]  /*7340*/  FMUL R38, R38, R93 ;  /* 0x0000005d26267220 */ /* 0x000fe20000400000 */
[----:B------:R-:W-:Y:S01]  /*7350*/  F2FP.SATFINITE.E5M2.F32.PACK_AB_MERGE_C R35, RZ, R35, RZ ;  /* 0x00000023ff23723e */ /* 0x000fe200048060ff */
[----:B------:R-:W-:Y:S01]  /*7360*/  @!P3 STG.E.U8 desc[UR36][R4.64+0x1], R27 ;  /* 0x0000011b0400b986 */ /* 0x000fe2000c101124 */
[----:B------:R-:W-:Y:S01]  /*7370*/  ISETP.LT.OR P3, PT, R3, 0xa, !P0 ;  /* 0x0000000a0300780c */ /* 0x000fe20004761670 */
[----:B------:R-:W-:Y:S01]  /*7380*/  FMUL R39, R39, R93 ;  /* 0x0000005d27277220 */ /* 0x000fe20000400000 */
[----:B------:R-:W-:Y:S01]  /*7390*/  F2FP.SATFINITE.E5M2.F32.PACK_AB_MERGE_C R37, RZ, R37, RZ ;  /* 0x00000025ff25723e */ /* 0x000fe200048060ff */
[----:B------:R1:W-:Y:S01]  /*73a0*/  @!P4 STG.E.U8 desc[UR36][R6.64+0x8], R9 ;  /* 0x000008090600c986 */ /* 0x0003e2000c101124 */
[----:B------:R-:W-:Y:S01]  /*73b0*/  ISETP.LT.OR P4, PT, R3, 0x11, !P1 ;  /* 0x000000110300780c */ /* 0x000fe20004f81670 */
[-C--:B------:R-:W-:Y:S01]  /*73c0*/  FMUL R40, R40, R93.reuse ;  /* 0x0000005d28287220 */ /* 0x080fe20000400000 */
[-C--:B------:R-:W-:Y:S01]  /*73d0*/  FMUL R41, R41, R93.reuse ;  /* 0x0000005d29297220 */ /* 0x080fe20000400000 */
[----:B------:R-:W-:Y:S01]  /*73e0*/  @!P5 STG.E.U8 desc[UR36][R6.64+0x9], R29 ;  /* 0x0000091d0600d986 */ /* 0x000fe2000c101124 */
[----:B------:R-:W-:Y:S01]  /*73f0*/  ISETP.LT.OR P5, PT, R3, 0x12, !P1 ;  /* 0x000000120300780c */ /* 0x000fe20004fa1670 */
[-C--:B------:R-:W-:Y:S01]  /*7400*/  FMUL R42, R42, R93.reuse ;  /* 0x0000005d2a2a7220 */ /* 0x080fe20000400000 */
[----:B0-----:R-:W-:Y:S01]  /*7410*/  F2FP.SATFINITE.E5M2.F32.PACK_AB_MERGE_C R11, RZ, R30, RZ ;  /* 0x0000001eff0b723e */ /* 0x001fe200048060ff */
[----:B------:R-:W-:Y:S01]  /*7420*/  FMUL R43, R43, R93 ;  /* 0x0000005d2b2b7220 */ /* 0x000fe20000400000 */
[----:B------:R-:W-:Y:S01]  /*7430*/  F2FP.SATFINITE.E5M2.F32.PACK_AB_MERGE_C R39, RZ, R39, RZ ;  /* 0x00000027ff27723e */ /* 0x000fe200048060ff */
[----:B------:R-:W-:Y:S01]  /*7440*/  @!P3 STG.E.U8 desc[UR36][R4.64+0x9], R31 ;  /* 0x0000091f0400b986 */ /* 0x000fe2000c101124 */
[C---:B------:R-:W-:Y:S01]  /*7450*/  ISETP.LT.OR P3, PT, R3.reuse, 0x12, !P0 ;  /* 0x000000120300780c */ /* 0x040fe20004761670 */
[-C--:B------:R-:W-:Y:S01]  /*7460*/  FMUL R44, R44, R93.reuse ;  /* 0x0000005d2c2c7220 */ /* 0x080fe20000400000 */
[----:B-1----:R-:W-:Y:S01]  /*7470*/  F2FP.SATFINITE.E5M2.F32.PACK_AB_MERGE_C R9, RZ, R32, RZ ;  /* 0x00000020ff09723e */ /* 0x002fe200048060ff */
[----:B------:R0:W-:Y:S01]  /*7480*/  @!P2 STG.E.U8 desc[UR36][R4.64+0x8], R11 ;  /* 0x0000080b0400a986 */ /* 0x0001e2000c101124 */
[----:B------:R-:W-:Y:S01]  /*7490*/  ISETP.LT.OR P2, PT, R3, 0x11, !P0 ;  /* 0x000000110300780c */ /* 0x000fe20004741670 */
[----:B------:R-:W-:Y:S01]  /*74a0*/  FMUL R45, R45, R93 ;  /* 0x0000005d2d2d7220 */ /* 0x000fe20000400000 */
[----:B------:R-:W-:Y:S01]  /*74b0*/  F2FP.SATFINITE.E5M2.F32.PACK_AB_MERGE_C R41, RZ, R41, RZ ;  /* 0x00000029ff29723e */ /* 0x000fe200048060ff */
        /* <DEDUP_REMOVED lines=8> */
[----:B------:R-:W-:Y:S01]  /*7540*/  @!P3 STG.E.U8 desc[UR36][R4.64+0x11], R35 ;  /* 0x000011230400b986 */ /* 0x000fe2000c101124 */
[----:B0-----:R-:W-:Y:S01]  /*7550*/  F2FP.SATFINITE.E5M2.F32.PACK_AB_MERGE_C R11, RZ, R34, RZ ;  /* 0x00000022ff0b723e */ /* 0x001fe200048060ff */
[-C--:B------:R-:W-:Y:S01]  /*7560*/  FMUL R48, R48, R93.reuse ;  /* 0x0000005d30307220 */ /* 0x080fe20000400000 */
[----:B------:R-:W-:Y:S01]  /*7570*/  ISETP.LT.OR P3, PT, R3, 0x1a, !P0 ;  /* 0x0000001a0300780c */ /* 0x000fe20004761670 */
[-C--:B------:R-:W-:Y:S01]  /*7580*/  FMUL R49, R49, R93.reuse ;  /* 0x0000005d31317220 */ /* 0x080fe20000400000 */
[----:B-1----:R-:W-:Y:S01]  /*7590*/  F2FP.SATFINITE.E5M2.F32.PACK_AB_MERGE_C R9, RZ, R36, RZ ;  /* 0x00000024ff09723e */ /* 0x002fe200048060ff */
[----:B------:R0:W-:Y:S01]  /*75a0*/  @!P2 STG.E.U8 desc[UR36][R4.64+0x10], R11 ;  /* 0x0000100b0400a986 */ /* 0x0001e2000c101124 */
[C---:B------:R-:W-:Y:S01]  /*75b0*/  ISETP.LT.OR P2, PT, R3.reuse, 0x19, !P0 ;  /* 0x000000190300780c */ /* 0x040fe20004741670 */
[----:B------:R-:W-:Y:S01]  /*75c0*/  FMUL R50, R50, R93 ;  /* 0x0000005d32327220 */ /* 0x000fe20000400000 */
[----:B------:R-:W-:Y:S01]  /*75d0*/  F2FP.SATFINITE.E5M2.F32.PACK_AB_MERGE_C R47, RZ, R47, RZ ;  /* 0x0000002fff2f723e */ /* 0x000fe200048060ff */
[----:B------:R1:W-:Y:S01]  /*75e0*/  @!P4 STG.E.U8 desc[UR36][R6.64+0x18], R9 ;  /* 0x000018090600c986 */ /* 0x0003e2000c101124 */
[----:B------:R-:W-:Y:S01]  /*75f0*/  ISETP.LT.OR P4, PT, R3, 0x21, !P1 ;  /* 0x000000210300780c */ /* 0x000fe20004f81670 */
[----:B------:R-:W-:Y:S01]  /*7600*/  FMUL R51, R51, R93 ;  /* 0x0000005d33337220 */ /* 0x000fe20000400000 */
[----:B------:R-:W-:Y:S01]  /*7610*/  F2FP.SATFINITE.E5M2.F32.PACK_AB_MERGE_C R49, RZ, R49, RZ ;  /* 0x00000031ff31723e */ /* 0x000fe200048060ff */
[----:B------:R-:W-:Y:S01]  /*7620*/  @!P5 STG.E.U8 desc[UR36][R6.64+0x19], R37 ;  /* 0x000019250600d986 */ /* 0x000fe2000c101124 */
[----:B------:R-:W-:Y:S01]  /*7630*/  ISETP.LT.OR P5, PT, R3, 0x22, !P1 ;  /* 0x000000220300780c */ /* 0x000fe20004fa1670 */
[-C--:B------:R-:W-:Y:S01]  /*7640*/  FMUL R52, R52, R93.reuse ;  /* 0x0000005d34347220 */ /* 0x080fe20000400000 */
[-C--:B------:R-:W-:Y:S01]  /*7650*/  FMUL R53, R53, R93.reuse ;  /* 0x0000005d35357220 */ /* 0x080fe20000400000 */
[----:B0-----:R-:W-:Y:S01]  /*7660*/  F2FP.SATFINITE.E5M2.F32.PACK_AB_MERGE_C R11, RZ, R38, RZ ;  /* 0x00000026ff0b723e */ /* 0x001fe200048060ff */
        /* <DEDUP_REMOVED lines=112> */
[-C--:B------:R-:W-:Y:S01]  /*7d70*/  FMUL R85, R85, R93.reuse ;  /* 0x0000005d55557220 */ /* 0x080fe20000400000 */
[-C--:B------:R-:W-:Y:S01]  /*7d80*/  FMUL R86, R86, R93.reuse ;  /* 0x0000005d56567220 */ /* 0x080fe20000400000 */
[----:B------:R1:W-:Y:S01]  /*7d90*/  @!P4 STG.E.U8 desc[UR36][R6.64+0x50], R9 ;  /* 0x000050090600c986 */ /* 0x0003e2000c101124 */
[----:B------:R-:W-:Y:S01]  /*7da0*/  ISETP.LT.OR P4, PT, R3, 0x59, !P1 ;  /* 0x000000590300780c */ /* 0x000fe20004f81670 */
[----:B------:R-:W-:Y:S01]  /*7db0*/  FMUL R87, R87, R93 ;  /* 0x0000005d57577220 */ /* 0x000fe20000400000 */
[----:B------:R-:W-:Y:S01]  /*7dc0*/  F2FP.SATFINITE.E5M2.F32.PACK_AB_MERGE_C R83, RZ, R83, RZ ;  /* 0x00000053ff53723e */ /* 0x000fe200048060ff */
[----:B------:R-:W-:Y:S01]  /*7dd0*/  @!P5 STG.E.U8 desc[UR36][R6.64+0x51], R65 ;  /* 0x000051410600d986 */ /* 0x000fe2000c101124 */
[----:B------:R-:W-:-:S02]  /*7de0*/  ISETP.LT.OR P5, PT, R3, 0x5a, !P1 ;  /* 0x0000005a0300780c */ /* 0x000fc40004fa1670 */
[----:B------:R-:W-:Y:S01]  /*7df0*/  F2FP.SATFINITE.E5M2.F32.PACK_AB_MERGE_C R85, RZ, R85, RZ ;  /* 0x00000055ff55723e */ /* 0x000fe200048060ff */
[----:B------:R-:W-:Y:S01]  /*7e00*/  @!P3 STG.E.U8 desc[UR36][R4.64+0x51], R67 ;  /* 0x000051430400b986 */ /* 0x000fe2000c101124 */
[----:B0-----:R-:W-:Y:S02]  /*7e10*/  F2FP.SATFINITE.E5M2.F32.PACK_AB_MERGE_C R11, RZ, R66, RZ ;  /* 0x00000042ff0b723e */ /* 0x001fe400048060ff */
[C---:B------:R-:W-:Y:S02]  /*7e20*/  ISETP.LT.OR P3, PT, R3.reuse, 0x5a, !P0 ;  /* 0x0000005a0300780c */ /* 0x040fe40004761670 */
[----:B-1----:R-:W-:Y:S01]  /*7e30*/  F2FP.SATFINITE.E5M2.F32.PACK_AB_MERGE_C R9, RZ, R68, RZ ;  /* 0x00000044ff09723e */ /* 0x002fe200048060ff */
[----:B------:R0:W-:Y:S01]  /*7e40*/  @!P2 STG.E.U8 desc[UR36][R4.64+0x50], R11 ;  /* 0x0000500b0400a986 */ /* 0x0001e2000c101124 */
[C---:B------:R-:W-:Y:S02]  /*7e50*/  ISETP.LT.OR P2, PT, R3.reuse, 0x59, !P0 ;  /* 0x000000590300780c */ /* 0x040fe40004741670 */
[----:B------:R-:W-:Y:S01]  /*7e60*/  F2FP.SATFINITE.E5M2.F32.PACK_AB_MERGE_C R87, RZ, R87, RZ ;  /* 0x00000057ff57723e */ /* 0x000fe200048060ff */
[----:B------:R1:W-:Y:S01]  /*7e70*/  @!P4 STG.E.U8 desc[UR36][R6.64+0x58], R9 ;  /* 0x000058090600c986 */ /* 0x0003e2000c101124 */
[----:B------:R-:W-:-:S03]  /*7e80*/  ISETP.LT.OR P4, PT, R3, 0x61, !P1 ;  /* 0x000000610300780c */ /* 0x000fc60004f81670 */
[----:B------:R-:W-:Y:S01]  /*7e90*/  @!P5 STG.E.U8 desc[UR36][R6.64+0x59], R69 ;  /* 0x000059450600d986 */ /* 0x000fe2000c101124 */
[C---:B------:R-:W-:Y:S02]  /*7ea0*/  ISETP.LT.OR P5, PT, R3.reuse, 0x62, !P1 ;  /* 0x000000620300780c */ /* 0x040fe40004fa1670 */
[----:B0-----:R-:W-:Y:S01]  /*7eb0*/  F2FP.SATFINITE.E5M2.F32.PACK_AB_MERGE_C R11, RZ, R70, RZ ;  /* 0x00000046ff0b723e */ /* 0x001fe200048060ff */
[----:B------:R-:W-:Y:S01]  /*7ec0*/  @!P3 STG.E.U8 desc[UR36][R4.64+0x59], R71 ;  /* 0x000059470400b986 */ /* 0x000fe2000c101124 */
[C---:B------:R-:W-:Y:S02]  /*7ed0*/  ISETP.LT.OR P3, PT, R3.reuse, 0x62, !P0 ;  /* 0x000000620300780c */ /* 0x040fe40004761670 */
[----:B-1----:R-:W-:Y:S01]  /*7ee0*/  F2FP.SATFINITE.E5M2.F32.PACK_AB_MERGE_C R9, RZ, R72, RZ ;  /* 0x00000048ff09723e */ /* 0x002fe200048060ff */
[----:B------:R0:W-:Y:S01]  /*7ef0*/  @!P2 STG.E.U8 desc[UR36][R4.64+0x58], R11 ;  /* 0x0000580b0400a986 */ /* 0x0001e2000c101124 */
[----:B------:R-:W-:-:S03]  /*7f00*/  ISETP.LT.OR P2, PT, R3, 0x61, !P0 ;  /* 0x000000610300780c */ /* 0x000fc60004741670 */
        /* <DEDUP_REMOVED lines=13> */
[----:B------:R-:W-:Y:S02]  /*7fe0*/  ISETP.LT.OR P5, PT, R3, 0x71, !P1 ;  /* 0x000000710300780c */ /* 0x000fe40004fa1670 */
[----:B0-----:R-:W-:Y:S02]  /*7ff0*/  F2FP.SATFINITE.E5M2.F32.PACK_AB_MERGE_C R11, RZ, R78, RZ ;  /* 0x0000004eff0b723e */ /* 0x001fe400048060ff */
[----:B-1----:R-:W-:-:S03]  /*8000*/  F2FP.SATFINITE.E5M2.F32.PACK_AB_MERGE_C R9, RZ, R80, RZ ;  /* 0x00000050ff09723e */ /* 0x002fc600048060ff */
[----:B------:R0:W-:Y:S01]  /*8010*/  @!P2 STG.E.U8 desc[UR36][R4.64+0x68], R11 ;  /* 0x0000680b0400a986 */ /* 0x0001e2000c101124 */
[----:B------:R-:W-:-:S03]  /*8020*/  ISETP.LT.OR P2, PT, R3, 0x71, !P0 ;  /* 0x000000710300780c */ /* 0x000fc60004741670 */
[----:B------:R-:W-:Y:S01]  /*8030*/  @!P4 STG.E.U8 desc[UR36][R4.64+0x69], R79 ;  /* 0x0000694f0400c986 */ /* 0x000fe2000c101124 */
[----:B------:R-:W-:-:S03]  /*8040*/  ISETP.LT.OR P4, PT, R3, 0x72, !P0 ;  /* 0x000000720300780c */ /* 0x000fc60004781670 */
[----:B------:R-:W-:Y:S01]  /*8050*/  @!P3 STG.E.U8 desc[UR36][R6.64+0x71], R81 ;  /* 0x000071510600b986 */ /* 0x000fe2000c101124 */
[C---:B------:R-:W-:Y:S02]  /*8060*/  ISETP.LT.OR P3, PT, R3.reuse, 0x79, !P1 ;  /* 0x000000790300780c */ /* 0x040fe40004f61670 */
[C---:B------:R-:W-:Y:S01]  /*8070*/  ISETP.LT.OR P1, PT, R3.reuse, 0x7a, !P1 ;  /* 0x0000007a0300780c */ /* 0x040fe20004f21670 */
[----:B------:R1:W-:Y:S01]  /*8080*/  @!P5 STG.E.U8 desc[UR36][R6.64+0x70], R9 ;  /* 0x000070090600d986 */ /* 0x0003e2000c101124 */
[C---:B------:R-:W-:Y:S02]  /*8090*/  ISETP.LT.OR P5, PT, R3.reuse, 0x79, !P0 ;  /* 0x000000790300780c */ /* 0x040fe400047a1670 */
[----:B------:R-:W-:Y:S02]  /*80a0*/  ISETP.LT.OR P0, PT, R3, 0x7a, !P0 ;  /* 0x0000007a0300780c */ /* 0x000fe40004701670 */
[----:B------:R-:W-:Y:S01]  /*80b0*/  F2FP.SATFINITE.E5M2.F32.PACK_AB_MERGE_C R3, RZ, R82, RZ ;  /* 0x00000052ff03723e */ /* 0x000fe200048060ff */
[----:B------:R2:W-:Y:S01]  /*80c0*/  @!P4 STG.E.U8 desc[UR36][R4.64+0x71], R83 ;  /* 0x000071530400c986 */ /* 0x0005e2000c101124 */
[----:B0-----:R-:W-:-:S03]  /*80d0*/  F2FP.SATFINITE.E5M2.F32.PACK_AB_MERGE_C R11, RZ, R86, RZ ;  /* 0x00000056ff0b723e */ /* 0x001fc600048060ff */
[----:B------:R2:W-:Y:S01]  /*80e0*/  @!P2 STG.E.U8 desc[UR36][R4.64+0x70], R3 ;  /* 0x000070030400a986 */ /* 0x0005e2000c101124 */
[----:B-1----:R-:W-:-:S03]  /*80f0*/  F2FP.SATFINITE.E5M2.F32.PACK_AB_MERGE_C R9, RZ, R84, RZ ;  /* 0x00000054ff09723e */ /* 0x002fc600048060ff */
[----:B------:R2:W-:Y:S04]  /*8100*/  @!P1 STG.E.U8 desc[UR36][R6.64+0x79], R85 ;  /* 0x0000795506009986 */ /* 0x0005e8000c101124 */
[----:B------:R2:W-:Y:S04]  /*8110*/  @!P3 STG.E.U8 desc[UR36][R6.64+0x78], R9 ;  /* 0x000078090600b986 */ /* 0x0005e8000c101124 */
[----:B------:R2:W-:Y:S04]  /*8120*/  @!P5 STG.E.U8 desc[UR36][R4.64+0x78], R11 ;  /* 0x0000780b0400d986 */ /* 0x0005e8000c101124 */
[----:B------:R2:W-:Y:S02]  /*8130*/  @!P0 STG.E.U8 desc[UR36][R4.64+0x79], R87 ;  /* 0x0000795704008986 */ /* 0x0005e4000c101124 */
.L_x_169:
[----:B------:R-:W-:Y:S05]  /*8140*/  BSYNC B0 ;  /* 0x0000000000007941 */ /* 0x000fea0003800000 */
.L_x_39:
[----:B------:R-:W-:Y:S01]  /*8150*/  IADD3 R16, P0, R16, UR38, RZ ;  /* 0x0000002610107c10 */ /* 0x000fe2000ff1e0ff */
[----:B------:R-:W-:Y:S01]  /*8160*/  ULDC.64 UR4, c[0x0][0x650] ;  /* 0x0001940000047ab9 */ /* 0x000fe20000000a00 */
[----:B0-2--5:R-:W-:Y:S01]  /*8170*/  PRMT R3, RZ, 0x7610, R3 ;  /* 0x00007610ff037816 */ /* 0x025fe20000000003 */
[----:B------:R-:W-:Y:S01]  /*8180*/  IMAD.MOV.U32 R92, RZ, RZ, -0x1 ;  /* 0xffffffffff5c7424 */ /* 0x000fe200078e00ff */
[----:B------:R-:W-:Y:S01]  /*8190*/  IADD3.X R17, R17, UR42, RZ, P0, !PT ;  /* 0x0000002a11117c10 */ /* 0x000fe200087fe4ff */
[----:B------:R-:W-:Y:S01]  /*81a0*/  IMAD.MOV.U32 R88, RZ, RZ, -0x1 ;  /* 0xffffffffff587424 */ /* 0x000fe200078e00ff */
[----:B------:R-:W-:-:S04]  /*81b0*/  ISETP.GE.U32.AND P0, PT, R16, UR4, PT ;  /* 0x0000000410007c0c */ /* 0x000fc8000bf06070 */
[----:B------:R-:W-:-:S13]  /*81c0*/  ISETP.GE.U32.AND.EX P0, PT, R17, UR5, PT, P0 ;  /* 0x0000000511007c0c */ /* 0x000fda000bf06100 */
[----:B------:R-:W-:Y:S05]  /*81d0*/  @P0 BRA `(.L_x_170) ;  /* 0x00000004004c0947 */ /* 0x000fea0003800000 */
[----:B-1-34-:R-:W0:Y:S01]  /*81e0*/  LDC.64 R10, c[0x0][0x628] ;  /* 0x00018a00ff0a7b82 */ /* 0x01ae220000000a00 */
[----:B------:R-:W1:Y:S01]  /*81f0*/  S2R R12, SR_CTAID.X ;  /* 0x00000000000c7919 */ /* 0x000e620000002500 */
[----:B------:R-:W-:Y:S02]  /*8200*/  IMAD.MOV.U32 R8, RZ, RZ, R16 ;  /* 0x000000ffff087224 */ /* 0x000fe400078e0010 */
[----:B------:R-:W-:Y:S01]  /*8210*/  IMAD.MOV.U32 R9, RZ, RZ, R17 ;  /* 0x000000ffff097224 */ /* 0x000fe200078e0011 */
[----:B------:R-:W2:Y:S03]  /*8220*/  S2R R20, SR_CTAID.Y ;  /* 0x0000000000147919 */ /* 0x000ea60000002600 */
[----:B------:R-:W3:Y:S08]  /*8230*/  LDC R0, c[0x0][0x630] ;  /* 0x00018c00ff007b82 */ /* 0x000ef00000000800 */
[----:B------:R-:W4:Y:S01]  /*8240*/  LDC.64 R14, c[0x0][0x620] ;  /* 0x00018800ff0e7b82 */ /* 0x000f220000000a00 */
[----:B0-----:R-:W-:-:S04]  /*8250*/  ISETP.NE.U32.AND P0, PT, R10, RZ, PT ;  /* 0x000000ff0a00720c */ /* 0x001fc80003f05070 */
[----:B------:R-:W-:-:S13]  /*8260*/  ISETP.NE.AND.EX P0, PT, R11, RZ, PT, P0 ;  /* 0x000000ff0b00720c */ /* 0x000fda0003f05300 */
[----:B-1234-:R-:W-:Y:S05]  /*8270*/  @!P0 BRA `(.L_x_171) ;  /* 0x0000000000288947 */ /* 0x01efea0003800000 */
        /* <DEDUP_REMOVED lines=10> */
.L_x_171:
[-CC-:B------:R-:W-:Y:S01]  /*8320*/  SHF.R.U64 R88, R8, R0.reuse, R9.reuse ;  /* 0x0000000008587219 */ /* 0x180fe20000001209 */
[----:B------:R-:W0:Y:S01]  /*8330*/  LDC.64 R24, c[0x0][0x640] ;  /* 0x00019000ff187b82 */ /* 0x000e220000000a00 */
[----:B------:R-:W-:Y:S01]  /*8340*/  SHF.R.U32.HI R0, RZ, R0, R9 ;  /* 0x00000000ff007219 */ /* 0x000fe20000011609 */
[----:B------:R-:W-:Y:S01]  /*8350*/  ULDC UR4, c[0x0][0x150] ;  /* 0x0000540000047ab9 */ /* 0x000fe20000000800 */
[----:B------:R-:W-:Y:S02]  /*8360*/  IADD3 R3, P0, RZ, -R88, RZ ;  /* 0x80000058ff037210 */ /* 0x000fe40007f1e0ff */
[----:B------:R-:W-:-:S03]  /*8370*/  I2FP.F32.U32 R7, R12 ;  /* 0x0000000c00077245 */ /* 0x000fc60000201000 */
[----:B------:R-:W1:Y:S01]  /*8380*/  LDC R6, c[0x0][0x618] ;  /* 0x00018600ff067b82 */ /* 0x000e620000000800 */
[----:B------:R-:W-:Y:S02]  /*8390*/  IMAD.X R5, RZ, RZ, ~R0, P0 ;  /* 0x000000ffff057224 */ /* 0x000fe400000e0e00 */
[----:B------:R-:W-:Y:S01]  /*83a0*/  FMUL R7, R7, UR4 ;  /* 0x0000000407077c20 */ /* 0x000fe20008400000 */
[----:B------:R-:W-:Y:S01]  /*83b0*/  ULDC UR4, c[0x0][0x154] ;  /* 0x0000550000047ab9 */ /* 0x000fe20000000800 */
[-C--:B------:R-:W-:Y:S02]  /*83c0*/  IMAD R0, R5, R14.reuse, RZ ;  /* 0x0000000e05007224 */ /* 0x080fe400078e02ff */
[C---:B------:R-:W-:Y:S01]  /*83d0*/  IMAD.WIDE.U32 R4, R3.reuse, R14, R16 ;  /* 0x0000000e03047225 */ /* 0x040fe200078e0010 */
[----:B------:R-:W2:Y:S01]  /*83e0*/  LDC R8, c[0x0][0x608] ;  /* 0x00018200ff087b82 */ /* 0x000ea20000000800 */
[----:B------:R-:W3:Y:S02]  /*83f0*/  F2I.U32.TRUNC.NTZ R7, R7 ;  /* 0x0000000700077305 */ /* 0x000ee4000020f000 */
[----:B------:R-:W-:Y:S01]  /*8400*/  IMAD R3, R3, R15, R0 ;  /* 0x0000000f03037224 */ /* 0x000fe200078e0200 */
[----:B------:R-:W-:-:S03]  /*8410*/  I2FP.F32.U32 R0, R20 ;  /* 0x0000001400007245 */ /* 0x000fc60000201000 */
[----:B------:R-:W-:Y:S01]  /*8420*/  IMAD.IADD R3, R5, 0x1, R3 ;  /* 0x0000000105037824 */ /* 0x000fe200078e0203 */
[----:B------:R-:W4:Y:S01]  /*8430*/  LDC R11, c[0x0][0x658] ;  /* 0x00019600ff0b7b82 */ /* 0x000f220000000800 */
[----:B0-----:R-:W-:-:S04]  /*8440*/  ISETP.NE.U32.AND P0, PT, R24, RZ, PT ;  /* 0x000000ff1800720c */ /* 0x001fc80003f05070 */
[----:B------:R-:W-:-:S03]  /*8450*/  ISETP.NE.AND.EX P0, PT, R25, RZ, PT, P0 ;  /* 0x000000ff1900720c */ /* 0x000fc60003f05300 */
[----:B------:R-:W0:Y:S01]  /*8460*/  LDC R9, c[0x0][0x144] ;  /* 0x00005100ff097b82 */ /* 0x000e220000000800 */
[-C--:B-1----:R-:W-:Y:S01]  /*8470*/  SHF.R.U64 R10, R4, R6.reuse, R3 ;  /* 0x00000006040a7219 */ /* 0x082fe20000001203 */
[----:B---3--:R-:W-:Y:S01]  /*8480*/  IMAD.MOV R7, RZ, RZ, -R7 ;  /* 0x000000ffff077224 */ /* 0x008fe200078e0a07 */
[----:B------:R-:W-:Y:S01]  /*8490*/  SHF.R.U32.HI R3, RZ, R6, R3 ;  /* 0x00000006ff037219 */ /* 0x000fe20000011603 */
[----:B------:R-:W-:-:S04]  /*84a0*/  FMUL R6, R0, UR4 ;  /* 0x0000000400067c20 */ /* 0x000fc80008400000 */
[----:B------:R-:W1:Y:S01]  /*84b0*/  LDC R21, c[0x0][0x148] ;  /* 0x00005200ff157b82 */ /* 0x000e620000000800 */
[----:B------:R3:W0:Y:S01]  /*84c0*/  F2I.U32.TRUNC.NTZ R14, R6 ;  /* 0x00000006000e7305 */ /* 0x000622000020f000 */
[-CC-:B--2---:R-:W-:Y:S02]  /*84d0*/  SHF.R.U64 R13, R10, R8.reuse, R3.reuse ;  /* 0x000000080a0d7219 */ /* 0x184fe40000001203 */
[----:B------:R-:W-:-:S04]  /*84e0*/  SHF.R.U32.HI R0, RZ, R8, R3 ;  /* 0x00000008ff007219 */ /* 0x000fc80000011603 */
[----:B------:R-:W2:Y:S01]  /*84f0*/  LDC R22, c[0x0][0x648] ;  /* 0x00019200ff167b82 */ /* 0x000ea20000000800 */
[-CC-:B----4-:R-:W-:Y:S02]  /*8500*/  SHF.R.U64 R15, R13, R11.reuse, R0.reuse ;  /* 0x0000000b0d0f7219 */ /* 0x190fe40000001200 */
[----:B------:R-:W-:-:S03]  /*8510*/  SHF.R.U32.HI R5, RZ, R11, R0 ;  /* 0x0000000bff057219 */ /* 0x000fc60000011600 */
[----:B------:R-:W-:Y:S02]  /*8520*/  IMAD.MOV.U32 R4, RZ, RZ, R15 ;  /* 0x000000ffff047224 */ /* 0x000fe400078e000f */
[----:B------:R-:W4:Y:S01]  /*8530*/  LDC R26, c[0x0][0x638] ;  /* 0x00018e00ff1a7b82 */ /* 0x000f220000000800 */
[----:B0-----:R-:W-:-:S07]  /*8540*/  IMAD R23, R9, R7, R12 ;  /* 0x0000000709177224 */ /* 0x001fce00078e020c */
[----:B------:R-:W0:Y:S08]  /*8550*/  LDC R27, c[0x0][0x610] ;  /* 0x00018400ff1b7b82 */ /* 0x000e300000000800 */
[----:B------:R-:W0:Y:S01]  /*8560*/  LDC R28, c[0x0][0x600] ;  /* 0x00018000ff1c7b82 */ /* 0x000e220000000800 */
[----:B-123--:R-:W-:Y:S05]  /*8570*/  @!P0 BRA `(.L_x_172) ;  /* 0x0000000000288947 */ /* 0x00efea0003800000 */
[----:B------:R-:W1:Y:S02]  /*8580*/  LDC R0, c[0x0][0x64c] ;  /* 0x00019300ff007b82 */ /* 0x000e640000000800 */
[----:B-1----:R-:W-:-:S05]  /*8590*/  IADD3 R3, P0, R15, R0, RZ ;  /* 0x000000000f037210 */ /* 0x002fca0007f1e0ff */
        /* <DEDUP_REMOVED lines=8> */
.L_x_172:
[----:B------:R-:W-:Y:S01]  /*8620*/  ISETP.NE.AND P0, PT, R2, 0x1, PT ;  /* 0x000000010200780c */ /* 0x000fe20003f05270 */
[----:B------:R-:W-:Y:S01]  /*8630*/  IMAD.MOV R14, RZ, RZ, -R14 ;  /* 0x000000ffff0e7224 */ /* 0x000fe200078e0a0e */
[----:B------:R-:W-:Y:S02]  /*8640*/  SHF.R.U64 R3, R4, R22, R5 ;  /* 0x0000001604037219 */ /* 0x000fe40000001205 */
[----:B------:R-:W-:Y:S02]  /*8650*/  LOP3.LUT R0, R13, R106, RZ, 0xc0, !PT ;  /* 0x0000006a0d007212 */ /* 0x000fe400078ec0ff */
[----:B------:R-:W-:Y:S01]  /*8660*/  LOP3.LUT R10, R10, R105, RZ, 0xc0, !PT ;  /* 0x000000690a0a7212 */ /* 0x000fe200078ec0ff */
[----:B------:R-:W-:Y:S02]  /*8670*/  IMAD.MOV R4, RZ, RZ, -R3 ;  /* 0x000000ffff047224 */ /* 0x000fe400078e0a03 */
[----:B------:R-:W-:Y:S02]  /*8680*/  IMAD R0, R97, R3, R0 ;  /* 0x0000000361007224 */ /* 0x000fe400078e0200 */
[----:B----4-:R-:W-:-:S02]  /*8690*/  IMAD R3, R4, R26, R15 ;  /* 0x0000001a04037224 */ /* 0x010fc400078e020f */
[----:B------:R-:W-:Y:S02]  /*86a0*/  @P0 IMAD R23, R21, R14, R20 ;  /* 0x0000000e15170224 */ /* 0x000fe400078e0214 */
[----:B0-----:R-:W-:Y:S02]  /*86b0*/  IMAD R5, R3, R28, R10 ;  /* 0x0000001c03057224 */ /* 0x001fe400078e020a */
[----:B------:R-:W-:Y:S02]  /*86c0*/  IMAD R0, R0, R27, R23 ;  /* 0x0000001b00007224 */ /* 0x000fe400078e0217 */
[----:B------:R-:W-:-:S03]  /*86d0*/  IMAD.MOV.U32 R4, RZ, RZ, 0x1 ;  /* 0x00000001ff047424 */ /* 0x000fc600078e00ff */
[----:B------:R-:W-:Y:S02]  /*86e0*/  SEL R92, R5, R0, !P0 ;  /* 0x00000000055c7207 */ /* 0x000fe40004000000 */
[----:B------:R-:W-:Y:S02]  /*86f0*/  PRMT R3, R4, 0x7610, R3 ;  /* 0x0000761004037816 */ /* 0x000fe40000000003 */
[----:B------:R-:W-:-:S07]  /*8700*/  SEL R0, R0, R5, !P0 ;  /* 0x0000000500007207 */ /* 0x000fce0004000000 */
.L_x_170:
[----:B------:R-:W-:Y:S01]  /*8710*/  LOP3.LUT P0, RZ, R3, 0xff, RZ, 0xc0, !PT ;  /* 0x000000ff03ff7812 */ /* 0x000fe2000780c0ff */
[----:B------:R-:W-:-:S12]  /*8720*/  IMAD.MOV.U32 R89, RZ, RZ, R0 ;  /* 0x000000ffff597224 */ /* 0x000fd800078e0000 */
[----:B------:R-:W-:Y:S05]  /*8730*/  @P0 BRA `(.L_x_173) ;  /* 0xffffff8800d80947 */ /* 0x000fea000383ffff */
[----:B------:R-:W-:Y:S05]  /*8740*/  EXIT ;  /* 0x000000000000794d */ /* 0x000fea0003800000 */
.L_x_3:
        /* <DEDUP_REMOVED lines=26> */
.L_x_175:
        /* <DEDUP_REMOVED lines=14> */
[----:B------:R-:W-:Y:S02]  /*89d0*/  IMAD R5, R7, R23, R10 ;  /* 0x0000001707057224 */ /* 0x000fe400078e020a */
[----:B------:R-:W-:Y:S02]  /*89e0*/  IMAD.MOV.U32 R10, RZ, RZ, 0x1 ;  /* 0x00000001ff0a7424 */ /* 0x000fe400078e00ff */
[----:B------:R-:W-:Y:S01]  /*89f0*/  IMAD.IADD R5, R9, 0x1, R5 ;  /* 0x0000000109057824 */ /* 0x000fe200078e0205 */
[----:B------:R-:W4:Y:S04]  /*8a00*/  LDC R20, c[0x0][0x608] ;  /* 0x00018200ff147b82 */ /* 0x000f280000000800 */
[----:B0-----:R-:W-:-:S02]  /*8a10*/  SHF.R.U64 R12, R8, R14, R5 ;  /* 0x0000000e080c7219 */ /* 0x001fc40000001205 */
[----:B------:R-:W-:Y:S02]  /*8a20*/  I2FP.F32.U32 R8, R6 ;  /* 0x0000000600087245 */ /* 0x000fe40000201000 */
[----:B------:R-:W0:Y:S01]  /*8a30*/  LDC R25, c[0x0][0x658] ;  /* 0x00019600ff197b82 */ /* 0x000e220000000800 */
[----:B-1----:R-:W-:Y:S01]  /*8a40*/  ISETP.NE.U32.AND P0, PT, R26, RZ, PT ;  /* 0x000000ff1a00720c */ /* 0x002fe20003f05070 */
[----:B---3--:R-:W-:Y:S02]  /*8a50*/  IMAD.MOV R7, RZ, RZ, -R11 ;  /* 0x000000ffff077224 */ /* 0x008fe400078e0a0b */
[----:B------:R-:W-:Y:S01]  /*8a60*/  FMUL R8, R8, UR4 ;  /* 0x0000000408087c20 */ /* 0x000fe20008400000 */
[----:B------:R-:W-:Y:S01]  /*8a70*/  SHF.R.U32.HI R5, RZ, R14, R5 ;  /* 0x0000000eff057219 */ /* 0x000fe20000011605 */
[----:B------:R-:W-:Y:S01]  /*8a80*/  IMAD.MOV.U32 R14, RZ, RZ, -0x1 ;  /* 0xffffffffff0e7424 */ /* 0x000fe200078e00ff */
[----:B------:R-:W-:Y:S01]  /*8a90*/  ISETP.NE.AND.EX P0, PT, R27, RZ, PT, P0 ;  /* 0x000000ff1b00720c */ /* 0x000fe20003f05300 */
[----:B------:R1:W3:Y:S01]  /*8aa0*/  F2I.U32.TRUNC.NTZ R19, R8 ;  /* 0x0000000800137305 */ /* 0x0002e2000020f000 */
[----:B------:R-:W1:Y:S01]  /*8ab0*/  LDC R21, c[0x0][0x148] ;  /* 0x00005200ff157b82 */ /* 0x000e620000000800 */
[----:B--2---:R-:W-:-:S07]  /*8ac0*/  IMAD R23, R13, R7, R4 ;  /* 0x000000070d177224 */ /* 0x004fce00078e0204 */
[----:B------:R-:W2:Y:S01]  /*8ad0*/  LDC R22, c[0x0][0x600] ;  /* 0x00018000ff167b82 */ /* 0x000ea20000000800 */
[-CC-:B----4-:R-:W-:Y:S02]  /*8ae0*/  SHF.R.U64 R15, R12, R20.reuse, R5.reuse ;  /* 0x000000140c0f7219 */ /* 0x190fe40000001205 */
[----:B------:R-:W-:-:S05]  /*8af0*/  SHF.R.U32.HI R4, RZ, R20, R5 ;  /* 0x00000014ff047219 */ /* 0x000fca0000011605 */
[----:B------:R-:W4:Y:S01]  /*8b00*/  LDC R24, c[0x0][0x648] ;  /* 0x00019200ff187b82 */ /* 0x000f220000000800 */
[-C--:B0-----:R-:W-:Y:S02]  /*8b10*/  SHF.L.U32 R7, R14, R25.reuse, RZ ;  /* 0x000000190e077219 */ /* 0x081fe400000006ff */
[-CC-:B------:R-:W-:Y:S02]  /*8b20*/  SHF.R.U64 R14, R15, R25.reuse, R4.reuse ;  /* 0x000000190f0e7219 */ /* 0x180fe40000001204 */
[-C--:B------:R-:W-:Y:S02]  /*8b30*/  SHF.R.U32.HI R5, RZ, R25.reuse, R4 ;  /* 0x00000019ff057219 */ /* 0x080fe40000011604 */
[----:B------:R-:W-:Y:S01]  /*8b40*/  SHF.L.U32 R30, R10, R25, RZ ;  /* 0x000000190a1e7219 */ /* 0x000fe200000006ff */
[----:B------:R-:W0:Y:S01]  /*8b50*/  LDC R29, c[0x0][0x638] ;  /* 0x00018e00ff1d7b82 */ /* 0x000e220000000800 */
[----:B------:R-:W-:Y:S01]  /*8b60*/  LOP3.LUT R20, RZ, R7, RZ, 0x33, !PT ;  /* 0x00000007ff147212 */ /* 0x000fe200078e33ff */
[----:B------:R-:W-:-:S06]  /*8b70*/  IMAD.MOV.U32 R4, RZ, RZ, R14 ;  /* 0x000000ffff047224 */ /* 0x000fcc00078e000e */
[----:B------:R-:W0:Y:S01]  /*8b80*/  LDC R32, c[0x0][0x610] ;  /* 0x00018400ff207b82 */ /* 0x000e220000000800 */
[----:B-1-3--:R-:W-:Y:S05]  /*8b90*/  @!P0 BRA `(.L_x_176) ;  /* 0x0000000000288947 */ /* 0x00afea0003800000 */
        /* <DEDUP_REMOVED lines=10> */
.L_x_176:
[----:B------:R-:W-:Y:S01]  /*8c40*/  ISETP.NE.AND P0, PT, R2, 0x1, PT ;  /* 0x000000010200780c */ /* 0x000fe20003f05270 */
[----:B--2---:R-:W-:Y:S01]  /*8c50*/  VIADD R9, R22, 0xffffffff ;  /* 0xffffffff16097836 */ /* 0x004fe20000000000 */
[----:B----4-:R-:W-:Y:S01]  /*8c60*/  SHF.R.U64 R5, R4, R24, R5 ;  /* 0x0000001804057219 */ /* 0x010fe20000001205 */
[----:B------:R-:W-:Y:S01]  /*8c70*/  IMAD.MOV R19, RZ, RZ, -R19 ;  /* 0x000000ffff137224 */ /* 0x000fe200078e0a13 */
[----:B------:R-:W-:-:S03]  /*8c80*/  LOP3.LUT R4, R15, R20, RZ, 0xc0, !PT ;  /* 0x000000140f047212 */ /* 0x000fc600078ec0ff */
[----:B------:R-:W-:Y:S02]  /*8c90*/  IMAD.MOV R7, RZ, RZ, -R5 ;  /* 0x000000ffff077224 */ /* 0x000fe400078e0a05 */
[----:B------:R-:W-:Y:S01]  /*8ca0*/  IMAD R30, R30, R5, R4 ;  /* 0x000000051e1e7224 */ /* 0x000fe200078e0204 */
[----:B------:R-:W-:Y:S01]  /*8cb0*/  LOP3.LUT R5, R12, R9, RZ, 0xc0, !PT ;  /* 0x000000090c057212 */ /* 0x000fe200078ec0ff */
[----:B0-----:R-:W-:Y:S02]  /*8cc0*/  IMAD R4, R7, R29, R14 ;  /* 0x0000001d07047224 */ /* 0x001fe400078e020e */
[----:B------:R-:W-:Y:S02]  /*8cd0*/  @P0 IMAD R23, R21, R19, R6 ;  /* 0x0000001315170224 */ /* 0x000fe400078e0206 */
[----:B------:R-:W-:Y:S02]  /*8ce0*/  IMAD R5, R4, R22, R5 ;  /* 0x0000001604057224 */ /* 0x000fe400078e0205 */
[----:B------:R-:W-:-:S02]  /*8cf0*/  IMAD R30, R30, R32, R23 ;  /* 0x000000201e1e7224 */ /* 0x000fc400078e0217 */
[----:B------:R-:W-:-:S03]  /*8d00*/  IMAD.MOV.U32 R7, RZ, RZ, 0x1 ;  /* 0x00000001ff077424 */ /* 0x000fc600078e00ff */
[----:B------:R-:W-:Y:S02]  /*8d10*/  SEL R29, R5, R30, !P0 ;  /* 0x0000001e051d7207 */ /* 0x000fe40004000000 */
[----:B------:R-:W-:-:S07]  /*8d20*/  SEL R30, R30, R5, !P0 ;  /* 0x000000051e1e7207 */ /* 0x000fce0004000000 */
.L_x_174:
[----:B------:R-:W-:-:S08]  /*8d30*/  NOP ;  /* 0x0000000000007918 */ /* 0x000fd00000000000 */
[----:B------:R-:W0:-:S00]  /*8d40*/  USETMAXREG.DEALLOC.CTAPOOL 0x28 ;  /* 0x00000028000079c8 */ /* 0x000e0000080e0500 */
[----:B0-----:R-:W-:-:S13]  /*8d50*/  ISETP.NE.AND P0, PT, R3, RZ, PT ;  /* 0x000000ff0300720c */ /* 0x001fda0003f05270 */
[----:B------:R-:W-:Y:S05]  /*8d60*/  @P0 EXIT ;  /* 0x000000000000094d */ /* 0x000fea0003800000 */
[----:B------:R-:W-:Y:S01]  /*8d70*/  LOP3.LUT P0, RZ, R7, 0xff, RZ, 0xc0, !PT ;  /* 0x000000ff07ff7812 */ /* 0x000fe2000780c0ff */
[----:B------:R-:W-:Y:S02]  /*8d80*/  IMAD.MOV.U32 R26, RZ, RZ, 0x1 ;  /* 0x00000001ff1a7424 */ /* 0x000fe400078e00ff */
[----:B------:R-:W-:-:S10]  /*8d90*/  IMAD.MOV.U32 R27, RZ, RZ, RZ ;  /* 0x000000ffff1b7224 */ /* 0x000fd400078e00ff */
[----:B------:R-:W-:Y:S05]  /*8da0*/  @!P0 BRA `(.L_x_177) ;  /* 0x0000000c00c48947 */ /* 0x000fea0003800000 */
[----:B------:R-:W0:Y:S01]  /*8db0*/  LDC R3, c[0x0][0x28c] ;  /* 0x0000a300ff037b82 */ /* 0x000e220000000800 */
[C---:B------:R-:W-:Y:S01]  /*8dc0*/  ISETP.NE.AND P1, PT, R31.reuse, RZ, PT ;  /* 0x000000ff1f00720c */ /* 0x040fe20003f25270 */
[----:B------:R-:W-:Y:S01]  /*8dd0*/  ULDC UR41, c[0x0][0x658] ;  /* 0x0001960000297ab9 */ /* 0x000fe20000000800 */
[----:B------:R-:W-:Y:S01]  /*8de0*/  LOP3.LUT P0, RZ, R0, 0x1f, RZ, 0xc0, !PT ;  /* 0x0000001f00ff7812 */ /* 0x000fe2000780c0ff */
[----:B------:R-:W-:Y:S01]  /*8df0*/  UMOV UR4, 0xffffffff ;  /* 0xffffffff00047882 */ /* 0x000fe20000000000 */
[----:B------:R-:W-:Y:S01]  /*8e00*/  P2R R0, PR, RZ, 0x2 ;  /* 0x00000002ff007803 */ /* 0x000fe20000000000 */
[----:B------:R-:W-:Y:S01]  /*8e10*/  BSSY B7, `(.L_x_177) ;  /* 0x00000ea000077945 */ /* 0x000fe20003800000 */
[----:B------:R-:W-:Y:S01]  /*8e20*/  ISETP.NE.OR P0, PT, R31, RZ, !P0 ;  /* 0x000000ff1f00720c */ /* 0x000fe20004705670 */
[----:B------:R-:W-:Y:S01]  /*8e30*/  USHF.L.U32 UR4, UR4, UR41, URZ ;  /* 0x0000002904047299 */ /* 0x000fe2000800063f */
[----:B------:R-:W-:Y:S01]  /*8e40*/  IMAD.MOV.U32 R23, RZ, RZ, 0x1 ;  /* 0x00000001ff177424 */ /* 0x000fe200078e00ff */
[----:B------:R-:W-:Y:S01]  /*8e50*/  LOP3.LUT R25, R18, 0x2, RZ, 0xfc, !PT ;  /* 0x0000000212197812 */ /* 0x000fe200078efcff */
[----:B------:R-:W-:Y:S01]  /*8e60*/  IMAD.MOV.U32 R26, RZ, RZ, 0x1 ;  /* 0x00000001ff1a7424 */ /* 0x000fe200078e00ff */
[----:B------:R-:W-:Y:S01]  /*8e70*/  P2R R32, PR, RZ, 0x1 ;  /* 0x00000001ff207803 */ /* 0x000fe20000000000 */
[----:B------:R-:W-:Y:S01]  /*8e80*/  IMAD.MOV.U32 R27, RZ, RZ, RZ ;  /* 0x000000ffff1b7224 */ /* 0x000fe200078e00ff */
[----:B------:R-:W-:Y:S01]  /*8e90*/  ULDC UR40, c[0x0][0x600] ;  /* 0x0001800000287ab9 */ /* 0x000fe20000000800 */
[----:B------:R-:W-:Y:S01]  /*8ea0*/  UMOV UR5, 0x1 ;  /* 0x0000000100057882 */ /* 0x000fe20000000000 */
[----:B------:R-:W-:-:S02]  /*8eb0*/  UIADD3 UR40, UR40, -0x1, URZ ;  /* 0xffffffff28287890 */ /* 0x000fc4000fffe03f */
[----:B------:R-:W-:Y:S02]  /*8ec0*/  USHF.L.U32 UR41, UR5, UR41, URZ ;  /* 0x0000002905297299 */ /* 0x000fe4000800063f */
[----:B------:R-:W-:Y:S01]  /*8ed0*/  ULOP3.LUT UR43, URZ, UR4, URZ, 0x33, !UPT ;  /* 0x000000043f2b7292 */ /* 0x000fe2000f8e333f */
[----:B------:R-:W-:Y:S01]  /*8ee0*/  ULDC.64 UR36, c[0x0][0x198] ;  /* 0x0000660000247ab9 */ /* 0x000fe20000000a00 */
[----:B0-----:R-:W-:-:S05]  /*8ef0*/  VIADD R3, R3, 0x7f ;  /* 0x0000007f03037836 */ /* 0x001fca0000000000 */
[----:B------:R-:W-:-:S04]  /*8f00*/  SHF.R.S32.HI R0, RZ, 0x1f, R3 ;  /* 0x0000001fff007819 */ /* 0x000fc80000011403 */
[----:B------:R-:W-:-:S04]  /*8f10*/  LEA.HI R0, R0, R3, RZ, 0x7 ;  /* 0x0000000300007211 */ /* 0x000fc800078f38ff */
[----:B------:R-:W-:-:S05]  /*8f20*/  SHF.R.S32.HI R24, RZ, 0x7, R0 ;  /* 0x00000007ff187819 */ /* 0x000fca0000011400 */
[----:B------:R-:W-:-:S07]  /*8f30*/  VIADD R22, R24, 0x1 ;  /* 0x0000000118167836 */ /* 0x000fce0000000000 */
.L_x_191:
[----:B------:R-:W-:-:S03]  /*8f40*/  UMOV UR4, 0xffffffff ;  /* 0xffffffff00047882 */ /* 0x000fc60000000000 */
[----:B------:R-:W-:Y:S05]  /*8f50*/  BRA.DIV UR4, `(.L_x_178) ;  /* 0x0000001204e07947 */ /* 0x000fea000b800000 */
[----:B------:R-:W-:-:S13]  /*8f60*/  ELECT P6, URZ, PT ;  /* 0x00000000003f782f */ /* 0x000fda00038c0000 */
.L_x_207:
[----:B------:R-:W-:Y:S04]  /*8f70*/  BSSY B6, `(.L_x_179) ;  /* 0x0000060000067945 */ /* 0x000fe80003800000 */
[----:B------:R-:W-:Y:S05]  /*8f80*/  @!P6 BRA `(.L_x_180) ;  /* 0x000000040078e947 */ /* 0x000fea0003800000 */
        /* <DEDUP_REMOVED lines=9> */
[----:B------:R-:W-:Y:S02]  /*9020*/  IMAD.U32 R4, RZ, RZ, UR4 ;  /* 0x00000004ff047e24 */ /* 0x000fe4000f8e00ff */
[----:B------:R-:W-:Y:S01]  /*9030*/  IMAD.U32 R5, RZ, RZ, UR5 ;  /* 0x00000005ff057e24 */ /* 0x000fe2000f8e00ff */
[----:B------:R-:W0:Y:S01]  /*9040*/  LDC.64 R14, c[0x4][R14] ;  /* 0x010000000e0e7b82 */ /* 0x000e220000000a00 */
[----:B------:R-:W-:Y:S01]  /*9050*/  ULDC.64 UR4, c[0x4][0x78] ;  /* 0x01001e0000047ab9 */ /* 0x000fe20000000a00 */
[----:B------:R-:W-:Y:S02]  /*9060*/  IMAD.U32 R10, RZ, RZ, UR6 ;  /* 0x00000006ff0a7e24 */ /* 0x000fe4000f8e00ff */
[----:B------:R-:W-:-:S02]  /*9070*/  IMAD.U32 R6, RZ, RZ, UR4 ;  /* 0x00000004ff067e24 */ /* 0x000fc4000f8e00ff */
[----:B------:R-:W-:Y:S02]  /*9080*/  IMAD.U32 R7, RZ, RZ, UR5 ;  /* 0x00000005ff077e24 */ /* 0x000fe4000f8e00ff */
[----:B------:R-:W-:Y:S02]  /*9090*/  IMAD.U32 R11, RZ, RZ, UR7 ;  /* 0x00000007ff0b7e24 */ /* 0x000fe4000f8e00ff */
[----:B------:R-:W-:Y:S02]  /*90a0*/  IMAD.MOV.U32 R8, RZ, RZ, 0x70 ;  /* 0x00000070ff087424 */ /* 0x000fe400078e00ff */
[----:B------:R-:W-:Y:S02]  /*90b0*/  IMAD.MOV.U32 R12, RZ, RZ, 0x1 ;  /* 0x00000001ff0c7424 */ /* 0x000fe400078e00ff */
[----:B------:R-:W-:-:S07]  /*90c0*/  IMAD.MOV.U32 R13, RZ, RZ, RZ ;  /* 0x000000ffff0d7224 */ /* 0x000fce00078e00ff */
[----:B------:R-:W-:-:S07]  /*90d0*/  LEPC R20, `(.L_x_181) ;  /* 0x000000001014794e */ /* 0x000fce0000000000 */
[----:B0-----:R-:W-:Y:S05]  /*90e0*/  CALL.ABS.NOINC R14 ;  /* 0x000000000e007343 */ /* 0x001fea0003c00000 */
.L_x_181:
        /* <DEDUP_REMOVED lines=19> */
.L_x_182:
[----:B------:R-:W0:Y:S02]  /*9220*/  LDC R0, c[0x0][0x28c] ;  /* 0x0000a300ff007b82 */ /* 0x000e240000000800 */
[----:B0-----:R-:W-:-:S13]  /*9230*/  ISETP.GE.AND P0, PT, R0, 0x1, PT ;  /* 0x000000010000780c */ /* 0x001fda0003f06270 */
[----:B------:R-:W-:Y:S05]  /*9240*/  @!P0 BRA `(.L_x_180) ;  /* 0x0000000000c88947 */ /* 0x000fea0003800000 */
[----:B------:R-:W-:Y:S02]  /*9250*/  IMAD.SHL.U32 R29, R29, 0x80, RZ ;  /* 0x000000801d1d7824 */ /* 0x000fe400078e00ff */
[----:B------:R-:W-:Y:S02]  /*9260*/  IMAD.SHL.U32 R30, R30, 0x80, RZ ;  /* 0x000000801e1e7824 */ /* 0x000fe400078e00ff */
[----:B------:R-:W-:Y:S02]  /*9270*/  IMAD.MOV.U32 R7, RZ, RZ, RZ ;  /* 0x000000ffff077224 */ /* 0x000fe400078e00ff */
[----:B------:R-:W-:Y:S02]  /*9280*/  IMAD.MOV.U32 R0, RZ, RZ, R22 ;  /* 0x000000ffff007224 */ /* 0x000fe400078e0016 */
[----:B------:R-:W-:Y:S02]  /*9290*/  IMAD.MOV.U32 R3, RZ, RZ, R26 ;  /* 0x000000ffff037224 */ /* 0x000fe400078e001a */
[----:B------:R-:W-:-:S07]  /*92a0*/  IMAD.MOV.U32 R4, RZ, RZ, R27 ;  /* 0x000000ffff047224 */ /* 0x000fce00078e001b */
.L_x_186:
[----:B------:R-:W-:Y:S01]  /*92b0*/  IMAD R8, R4, 0x8, R19 ;  /* 0x0000000804087824 */ /* 0x000fe200078e0213 */
[----:B------:R-:W-:Y:S02]  /*92c0*/  SHF.L.U32 R5, R3, 0x1f, RZ ;  /* 0x0000001f03057819 */ /* 0x000fe400000006ff */
[----:B------:R-:W-:Y:S02]  /*92d0*/  ISETP.NE.AND P1, PT, R31, RZ, PT ;  /* 0x000000ff1f00720c */ /* 0x000fe40003f25270 */
[----:B------:R-:W0:Y:S11]  /*92e0*/  SYNCS.PHASECHK.TRANS64.TRYWAIT P0, [R8+URZ+0x38], R5 ;  /* 0x00003805080075a7 */ /* 0x000e36000800017f */
[----:B------:R-:W1:Y:S01]  /*92f0*/  @!P1 LDC R6, c[0x0][0x500] ;  /* 0x00014000ff069b82 */ /* 0x000e620000000800 */
[----:B0-----:R-:W-:Y:S05]  /*9300*/  @!P0 BRA `(.L_x_183) ;  /* 0x0000001000148947 */ /* 0x001fea0003800000 */
.L_x_208:
[----:B------:R-:W-:Y:S02]  /*9310*/  ISETP.NE.AND P0, PT, R31, RZ, PT ;  /* 0x000000ff1f00720c */ /* 0x000fe40003f05270 */
[----:B0-----:R-:W-:-:S11]  /*9320*/  PRMT R5, R25, 0x9910, RZ ;  /* 0x0000991019057816 */ /* 0x001fd600000000ff */
[----:B-1----:R0:W-:Y:S01]  /*9330*/  @!P0 SYNCS.ARRIVE.TRANS64 RZ, [R8+URZ], R6 ;  /* 0x0000000608ff89a7 */ /* 0x0021e2000800003f */
[----:B------:R-:W-:-:S13]  /*9340*/  ISETP.NE.AND P0, PT, R5, 0x2, PT ;  /* 0x000000020500780c */ /* 0x000fda0003f05270 */
[----:B0-----:R-:W-:Y:S05]  /*9350*/  @P0 BRA `(.L_x_184) ;  /* 0x0000000000040947 */ /* 0x001fea0003800000 */
[----:B------:R-:W-:Y:S01]  /*9360*/  BPT.TRAP 0x1 ;  /* 0x000000040000795c */ /* 0x000fe20000300000 */
.L_x_184:
[----:B------:R-:W-:-:S13]  /*9370*/  ISETP.NE.AND P0, PT, R32, RZ, PT ;  /* 0x000000ff2000720c */ /* 0x000fda0003f05270 */
[----:B------:R-:W-:Y:S05]  /*9380*/  @P0 BRA `(.L_x_185) ;  /* 0x0000000000040947 */ /* 0x000fea0003800000 */
[----:B------:R-:W-:Y:S01]  /*9390*/  BPT.TRAP 0x1 ;  /* 0x000000040000795c */ /* 0x000fe20000300000 */
.L_x_185:
[----:B------:R-:W-:Y:S01]  /*93a0*/  IMAD R5, R4, 0x4000, R19 ;  /* 0x0000400004057824 */ /* 0x000fe200078e0213 */
[----:B------:R-:W-:Y:S01]  /*93b0*/  R2UR UR17, R8 ;  /* 0x00000000081172ca */ /* 0x000fe200000e0000 */
[----:B------:R-:W-:Y:S01]  /*93c0*/  VIADD R0, R0, 0xffffffff ;  /* 0xffffffff00007836 */ /* 0x000fe20000000000 */
[----:B------:R-:W-:Y:S01]  /*93d0*/  R2UR UR19, R7 ;  /* 0x00000000071372ca */ /* 0x000fe200000e0000 */
[----:B------:R-:W-:Y:S01]  /*93e0*/  UIADD3 UR4, UP0, UR36, 0xf0, URZ ;  /* 0x000000f024047890 */ /* 0x000fe2000ff1e03f */
[----:B------:R-:W-:Y:S01]  /*93f0*/  R2UR UR8, R5 ;  /* 0x00000000050872ca */ /* 0x000fe200000e0000 */
[----:B------:R-:W-:Y:S01]  /*9400*/  UIADD3 UR14, UP1, UR36, 0x1f0, URZ ;  /* 0x000001f0240e7890 */ /* 0x000fe2000ff3e03f */
[----:B------:R-:W-:Y:S01]  /*9410*/  R2UR UR20, R28 ;  /* 0x000000001c1472ca */ /* 0x000fe200000e0000 */
[----:B------:R-:W-:Y:S01]  /*9420*/  UIADD3.X UR5, URZ, UR37, URZ, UP0, !UPT ;  /* 0x000000253f057290 */ /* 0x000fe200087fe43f */
[----:B------:R-:W-:Y:S01]  /*9430*/  R2UR UR18, R30 ;  /* 0x000000001e1272ca */ /* 0x000fe200000e0000 */
[----:B------:R-:W-:Y:S01]  /*9440*/  VIADD R4, R4, 0x1 ;  /* 0x0000000104047836 */ /* 0x000fe20000000000 */
[----:B------:R-:W-:Y:S01]  /*9450*/  R2UR UR11, R29 ;  /* 0x000000001d0b72ca */ /* 0x000fe200000e0000 */
[----:B------:R-:W-:Y:S01]  /*9460*/  UIADD3.X UR15, URZ, UR37, URZ, UP1, !UPT ;  /* 0x000000253f0f7290 */ /* 0x000fe20008ffe43f */
[----:B------:R-:W-:Y:S01]  /*9470*/  ISETP.GT.AND P1, PT, R0, 0x1, PT ;  /* 0x000000010000780c */ /* 0x000fe20003f24270 */
[----:B------:R-:W-:Y:S01]  /*9480*/  UMOV UR6, 0x0 ;  /* 0x0000000000067882 */ /* 0x000fe20000000000 */
[----:B------:R-:W-:Y:S01]  /*9490*/  ISETP.NE.AND P0, PT, R4, 0x7, PT ;  /* 0x000000070400780c */ /* 0x000fe20003f05270 */
[----:B------:R-:W-:Y:S01]  /*94a0*/  UMOV UR7, 0x10000000 ;  /* 0x1000000000077882 */ /* 0x000fe20000000000 */
[----:B------:R-:W-:Y:S01]  /*94b0*/  UMOV UR9, UR17 ;  /* 0x0000001100097c82 */ /* 0x000fe20008000000 */
[----:B------:R-:W-:Y:S01]  /*94c0*/  UIADD3 UR16, UR8, 0x800, URZ ;  /* 0x0000080008107890 */ /* 0x000fe2000fffe03f */
[----:B------:R-:W-:Y:S01]  /*94d0*/  SEL R6, RZ, 0x1, P0 ;  /* 0x00000001ff067807 */ /* 0x000fe20000000000 */
[----:B------:R-:W-:Y:S01]  /*94e0*/  UIADD3 UR8, UR8, 0x1c800, URZ ;  /* 0x0001c80008087890 */ /* 0x000fe2000fffe03f */
[----:B------:R-:W-:Y:S01]  /*94f0*/  VIADD R7, R7, 0x80 ;  /* 0x0000008007077836 */ /* 0x000fe20000000000 */
[----:B------:R-:W-:Y:S01]  /*9500*/  UMOV UR10, UR19 ;  /* 0x00000013000a7c82 */ /* 0x000fe20008000000 */
[----:B------:R-:W-:Y:S01]  /*9510*/  UMOV UR12, UR20 ;  /* 0x00000014000c7c82 */ /* 0x000fe20008000000 */
[----:B------:R-:W-:-:S02]  /*9520*/  LOP3.LUT R3, R3, R6, RZ, 0x3c, !PT ;  /* 0x0000000603037212 */ /* 0x000fc400078e3cff */
[----:B------:R-:W-:Y:S01]  /*9530*/  SEL R4, R4, RZ, P0 ;  /* 0x000000ff04047207 */ /* 0x000fe20000000000 */
[----:B------:R0:W-:Y:S02]  /*9540*/  UTMALDG.3D [UR16], [UR4], desc[UR6] ;  /* 0x00000610040075b4 */ /* 0x0001e40008011000 */
[----:B------:R0:W-:Y:S02]  /*9550*/  UTMALDG.3D [UR8], [UR14], desc[UR6] ;  /* 0x000006080e0075b4 */ /* 0x0001e40008011000 */
[----:B0-----:R-:W-:Y:S05]  /*9560*/  @P1 BRA `(.L_x_186) ;  /* 0xfffffffc00501947 */ /* 0x001fea000383ffff */
.L_x_180:
[----:B------:R-:W-:Y:S05]  /*9570*/  BSYNC B6 ;  /* 0x0000000000067941 */ /* 0x000fea0003800000 */
.L_x_179:
[----:B------:R-:W-:Y:S01]  /*9580*/  LOP3.LUT P2, RZ, R23, 0xff, RZ, 0xc0, !PT ;  /* 0x000000ff17ff7812 */ /* 0x000fe2000784c0ff */
[C---:B------:R-:W-:Y:S01]  /*9590*/  IMAD.IADD R0, R24.reuse, 0x1, R27 ;  /* 0x0000000118007824 */ /* 0x040fe200078e021b */
[----:B------:R-:W-:Y:S01]  /*95a0*/  ULDC.64 UR4, c[0x0][0x650] ;  /* 0x0001940000047ab9 */ /* 0x000fe20000000a00 */
[----:B------:R-:W-:Y:S01]  /*95b0*/  ISETP.GE.U32.AND P1, PT, R24, 0x7, PT ;  /* 0x000000071800780c */ /* 0x000fe20003f26070 */
[----:B------:R-:W-:Y:S01]  /*95c0*/  BSSY B0, `(.L_x_187) ;  /* 0x000006c000007945 */ /* 0x000fe20003800000 */
[C---:B------:R-:W-:Y:S01]  /*95d0*/  IMAD.WIDE.U32 R4, R0.reuse, 0x24924925, RZ ;  /* 0x2492492500047825 */ /* 0x040fe200078e00ff */
[C---:B------:R-:W-:Y:S02]  /*95e0*/  ISETP.GT.U32.AND P0, PT, R0.reuse, 0x6, PT ;  /* 0x000000060000780c */ /* 0x040fe40003f04070 */
[----:B------:R-:W-:Y:S01]  /*95f0*/  PRMT R23, RZ, 0x7610, R23 ;  /* 0x00007610ff177816 */ /* 0x000fe20000000017 */
[----:B------:R-:W-:Y:S01]  /*9600*/  IMAD.IADD R4, R0, 0x1, -R5 ;  /* 0x0000000100047824 */ /* 0x000fe200078e0a05 */
[----:B------:R-:W-:Y:S01]  /*9610*/  ISETP.LT.U32.AND P0, PT, R24, 0x7, P0 ;  /* 0x000000071800780c */ /* 0x000fe20000701070 */
[----:B------:R-:W-:-:S02]  /*9620*/  IMAD.MOV.U32 R30, RZ, RZ, -0x1 ;  /* 0xffffffffff1e7424 */ /* 0x000fc400078e00ff */
[----:B------:R-:W0:Y:S01]  /*9630*/  @P2 S2R R6, SR_CgaCtaId ;  /* 0x0000000000062919 */ /* 0x000e220000008800 */
[----:B------:R-:W-:Y:S01]  /*9640*/  @P2 MOV R3, 0x400 ;  /* 0x0000040000032802 */ /* 0x000fe20000000f00 */
[----:B------:R-:W-:Y:S01]  /*9650*/  IMAD.MOV.U32 R29, RZ, RZ, -0x1 ;  /* 0xffffffffff1d7424 */ /* 0x000fe200078e00ff */
[----:B------:R-:W-:Y:S01]  /*9660*/  LEA.HI R4, R4, R5, RZ, 0x1f ;  /* 0x0000000504047211 */ /* 0x000fe200078ff8ff */
[----:B------:R-:W-:-:S03]  /*9670*/  IMAD.MOV.U32 R28, RZ, RZ, -0x1 ;  /* 0xffffffffff1c7424 */ /* 0x000fc600078e00ff */
[----:B------:R-:W-:Y:S02]  /*9680*/  SHF.R.U32.HI R27, RZ, 0x2, R4 ;  /* 0x00000002ff1b7819 */ /* 0x000fe40000011604 */
[----:B0-----:R-:W-:Y:S02]  /*9690*/  @P2 LEA R6, R6, R3, 0x18 ;  /* 0x0000000306062211 */ /* 0x001fe400078ec0ff */
[----:B------:R-:W-:Y:S02]  /*96a0*/  SEL R3, RZ, 0x1, !P0 ;  /* 0x00000001ff037807 */ /* 0x000fe40004000000 */
[----:B------:R-:W-:Y:S01]  /*96b0*/  IADD3 R16, P0, R16, UR38, RZ ;  /* 0x0000002610107c10 */ /* 0x000fe2000ff1e0ff */
[----:B------:R0:W-:Y:S01]  /*96c0*/  @P2 SYNCS.ARRIVE.TRANS64.A1T0 RZ, [R6+URZ+0x88], RZ ;  /* 0x000088ff06ff29a7 */ /* 0x0001e2000810003f */
[----:B------:R-:W-:Y:S02]  /*96d0*/  LOP3.LUT R26, R26, R3, RZ, 0x3c, !PT ;  /* 0x000000031a1a7212 */ /* 0x000fe400078e3cff */
[----:B------:R-:W-:-:S02]  /*96e0*/  IADD3.X R17, R17, UR42, RZ, P0, !PT ;  /* 0x0000002a11117c10 */ /* 0x000fc400087fe4ff */
[----:B------:R-:W-:Y:S02]  /*96f0*/  ISETP.GE.U32.AND P0, PT, R16, UR4, PT ;  /* 0x0000000410007c0c */ /* 0x000fe4000bf06070 */
[----:B------:R-:W-:Y:S01]  /*9700*/  @P1 LOP3.LUT R26, R26, 0x1, R27, 0x78, !PT ;  /* 0x000000011a1a1812 */ /* 0x000fe200078e781b */
[--C-:B------:R-:W-:Y:S01]  /*9710*/  IMAD R27, R27, -0x7, R0.reuse ;  /* 0xfffffff91b1b7824 */ /* 0x100fe200078e0200 */
[----:B------:R-:W-:Y:S02]  /*9720*/  ISETP.GE.U32.AND.EX P0, PT, R17, UR5, PT, P0 ;  /* 0x0000000511007c0c */ /* 0x000fe4000bf06100 */
[----:B------:R-:W-:-:S11]  /*9730*/  PRMT R0, RZ, 0x7610, R0 ;  /* 0x00007610ff007816 */ /* 0x000fd60000000000 */
[----:B0-----:R-:W-:Y:S05]  /*9740*/  @P0 BRA `(.L_x_188) ;  /* 0x00000004004c0947 */ /* 0x001fea0003800000 */
[----:B------:R-:W-:Y:S01]  /*9750*/  ULDC.64 UR4, c[0x0][0x628] ;  /* 0x00018a0000047ab9 */ /* 0x000fe20000000a00 */
[----:B------:R-:W0:Y:S01]  /*9760*/  S2R R10, SR_CTAID.X ;  /* 0x00000000000a7919 */ /* 0x000e220000002500 */
[----:B------:R-:W-:Y:S01]  /*9770*/  ISETP.NE.U32.AND P0, PT, RZ, UR4, PT ;  /* 0x00000004ff007c0c */ /* 0x000fe2000bf05070 */
[----:B------:R-:W-:Y:S01]  /*9780*/  ULDC UR7, c[0x0][0x630] ;  /* 0x00018c0000077ab9 */ /* 0x000fe20000000800 */
[----:B------:R-:W-:Y:S01]  /*9790*/  IMAD.MOV.U32 R4, RZ, RZ, R16 ;  /* 0x000000ffff047224 */ /* 0x000fe200078e0010 */
[----:B------:R-:W1:Y:S01]  /*97a0*/  S2R R0, SR_CTAID.Y ;  /* 0x0000000000007919 */ /* 0x000e620000002600 */
[----:B------:R-:W-:Y:S01]  /*97b0*/  ISETP.NE.AND.EX P0, PT, RZ, UR5, PT, P0 ;  /* 0x00000005ff007c0c */ /* 0x000fe2000bf05300 */
[----:B------:R-:W-:-:S12]  /*97c0*/  IMAD.MOV.U32 R5, RZ, RZ, R17 ;  /* 0x000000ffff057224 */ /* 0x000fd800078e0011 */
[----:B------:R-:W-:Y:S05]  /*97d0*/  @!P0 BRA `(.L_x_189) ;  /* 0x0000000000288947 */ /* 0x000fea0003800000 */
[----:B------:R-:W-:Y:S02]  /*97e0*/  ULDC UR6, c[0x0][0x634] ;  /* 0x00018d0000067ab9 */ /* 0x000fe40000000800 */
[----:B------:R-:W-:-:S05]  /*97f0*/  IADD3 R9, P0, R16, UR6, RZ ;  /* 0x0000000610097c10 */ /* 0x000fca000ff1e0ff */
[----:B------:R-:W-:-:S04]  /*9800*/  IMAD.X R3, RZ, RZ, R17, P0 ;  /* 0x000000ffff037224 */ /* 0x000fc800000e0611 */
[----:B------:R-:W-:-:S04]  /*9810*/  IMAD.WIDE.U32 R6, R3, UR4, RZ ;  /* 0x0000000403067c25 */ /* 0x000fc8000f8e00ff */
[----:B------:R-:W-:-:S04]  /*9820*/  IMAD.WIDE.U32 R6, P0, R9, UR5, R6 ;  /* 0x0000000509067c25 */ /* 0x000fc8000f800006 */
[----:B------:R-:W-:-:S04]  /*9830*/  IMAD.WIDE.U32 R8, R9, UR4, RZ ;  /* 0x0000000409087c25 */ /* 0x000fc8000f8e00ff */
[----:B------:R-:W-:Y:S01]  /*9840*/  IMAD.X R5, RZ, RZ, RZ, P0 ;  /* 0x000000ffff057224 */ /* 0x000fe200000e06ff */
[----:B------:R-:W-:Y:S01]  /*9850*/  IADD3 RZ, P0, R9, R6, RZ ;  /* 0x0000000609ff7210 */ /* 0x000fe20007f1e0ff */
[----:B------:R-:W-:-:S04]  /*9860*/  IMAD.MOV.U32 R4, RZ, RZ, R7 ;  /* 0x000000ffff047224 */ /* 0x000fc800078e0007 */
[----:B------:R-:W-:-:S08]  /*9870*/  IMAD.WIDE.U32.X R4, R3, UR5, R4, P0 ;  /* 0x0000000503047c25 */ /* 0x000fd000080e0404 */
.L_x_189:
[--C-:B------:R-:W-:Y:S01]  /*9880*/  SHF.R.U64 R28, R4, UR7, R5.reuse ;  /* 0x00000007041c7c19 */ /* 0x100fe20008001205 */
[----:B------:R-:W-:Y:S01]  /*9890*/  ULDC.64 UR4, c[0x0][0x620] ;  /* 0x0001880000047ab9 */ /* 0x000fe20000000a00 */
[----:B------:R-:W-:Y:S01]  /*98a0*/  SHF.R.U32.HI R3, RZ, UR7, R5 ;  /* 0x00000007ff037c19 */ /* 0x000fe20008011605 */
[----:B------:R-:W2:Y:S01]  /*98b0*/  LDC R15, c[0x0][0x144] ;  /* 0x00005100ff0f7b82 */ /* 0x000ea20000000800 */
[----:B------:R-:W-:Y:S01]  /*98c0*/  IADD3 R6, P0, RZ, -R28, RZ ;  /* 0x8000001cff067210 */ /* 0x000fe20007f1e0ff */
[----:B------:R-:W-:Y:S01]  /*98d0*/  ULDC.64 UR8, c[0x0][0x640] ;  /* 0x0001900000087ab9 */ /* 0x000fe20000000a00 */
[----:B0-----:R-:W-:Y:S01]  /*98e0*/  I2FP.F32.U32 R7, R10 ;  /* 0x0000000a00077245 */ /* 0x001fe20000201000 */
[----:B------:R-:W-:Y:S02]  /*98f0*/  ULDC UR6, c[0x0][0x608] ;  /* 0x0001820000067ab9 */ /* 0x000fe40000000800 */
[----:B------:R-:W-:Y:S01]  /*9900*/  IMAD.X R3, RZ, RZ, ~R3, P0 ;  /* 0x000000ffff037224 */ /* 0x000fe200000e0e03 */
[----:B------:R-:W-:Y:S01]  /*9910*/  ISETP.NE.U32.AND P0, PT, RZ, UR8, PT ;  /* 0x00000008ff007c0c */ /* 0x000fe2000bf05070 */
[----:B------:R-:W-:Y:S01]  /*9920*/  IMAD.WIDE.U32 R4, R6, UR4, R16 ;  /* 0x0000000406047c25 */ /* 0x000fe2000f8e0010 */
[----:B------:R-:W0:Y:S02]  /*9930*/  LDC R9, c[0x0][0x148] ;  /* 0x00005200ff097b82 */ /* 0x000e240000000800 */
[----:B------:R-:W-:Y:S01]  /*9940*/  ISETP.NE.AND.EX P0, PT, RZ, UR9, PT, P0 ;  /* 0x00000009ff007c0c */ /* 0x000fe2000bf05300 */
[----:B------:R-:W-:Y:S01]  /*9950*/  IMAD R3, R3, UR4, RZ ;  /* 0x0000000403037c24 */ /* 0x000fe2000f8e02ff */
[----:B------:R-:W-:-:S02]  /*9960*/  ULDC UR4, c[0x0][0x150] ;  /* 0x0000540000047ab9 */ /* 0x000fc40000000800 */
[----:B------:R-:W-:Y:S01]  /*9970*/  FMUL R7, R7, UR4 ;  /* 0x0000000407077c20 */ /* 0x000fe20008400000 */
[----:B------:R-:W-:Y:S01]  /*9980*/  IMAD R3, R6, UR5, R3 ;  /* 0x0000000506037c24 */ /* 0x000fe2000f8e0203 */
[----:B------:R-:W-:Y:S01]  /*9990*/  ULDC UR4, c[0x0][0x618] ;  /* 0x0001860000047ab9 */ /* 0x000fe20000000800 */
[----:B------:R-:W-:Y:S02]  /*99a0*/  ULDC UR5, c[0x0][0x154] ;  /* 0x0000550000057ab9 */ /* 0x000fe40000000800 */
[----:B------:R-:W-:Y:S01]  /*99b0*/  IMAD.IADD R5, R5, 0x1, R3 ;  /* 0x0000000105057824 */ /* 0x000fe200078e0203 */
[----:B------:R-:W3:Y:S04]  /*99c0*/  F2I.U32.TRUNC.NTZ R7, R7 ;  /* 0x0000000700077305 */ /* 0x000ee8000020f000 */
[----:B------:R-:W-:-:S02]  /*99d0*/  SHF.R.U64 R3, R4, UR4, R5 ;  /* 0x0000000404037c19 */ /* 0x000fc40008001205 */
[----:B-1----:R-:W-:-:S05]  /*99e0*/  I2FP.F32.U32 R4, R0 ;  /* 0x0000000000047245 */ /* 0x002fca0000201000 */
[----:B------:R-:W-:Y:S01]  /*99f0*/  FMUL R12, R4, UR5 ;  /* 0x00000005040c7c20 */ /* 0x000fe20008400000 */
[----:B------:R-:W-:Y:S01]  /*9a00*/  SHF.R.U32.HI R4, RZ, UR4, R5 ;  /* 0x00000004ff047c19 */ /* 0x000fe20008011605 */
[----:B------:R-:W-:Y:S01]  /*9a10*/  ULDC UR4, c[0x0][0x658] ;  /* 0x0001960000047ab9 */ /* 0x000fe20000000800 */
[----:B---3--:R-:W-:Y:S02]  /*9a20*/  IMAD.MOV R7, RZ, RZ, -R7 ;  /* 0x000000ffff077224 */ /* 0x008fe400078e0a07 */
[--C-:B------:R-:W-:Y:S01]  /*9a30*/  SHF.R.U64 R11, R3, UR6, R4.reuse ;  /* 0x00000006030b7c19 */ /* 0x100fe20008001204 */
[----:B------:R-:W1:Y:S01]  /*9a40*/  F2I.U32.TRUNC.NTZ R12, R12 ;  /* 0x0000000c000c7305 */ /* 0x000e62000020f000 */
[----:B------:R-:W-:Y:S01]  /*9a50*/  SHF.R.U32.HI R4, RZ, UR6, R4 ;  /* 0x00000006ff047c19 */ /* 0x000fe20008011604 */
[----:B--2---:R-:W-:-:S03]  /*9a60*/  IMAD R10, R15, R7, R10 ;  /* 0x000000070f0a7224 */ /* 0x004fc600078e020a */
[--C-:B------:R-:W-:Y:S02]  /*9a70*/  SHF.R.U64 R8, R11, UR4, R4.reuse ;  /* 0x000000040b087c19 */ /* 0x100fe40008001204 */
[----:B------:R-:W-:-:S03]  /*9a80*/  SHF.R.U32.HI R13, RZ, UR4, R4 ;  /* 0x00000004ff0d7c19 */ /* 0x000fc60008011604 */
[----:B------:R-:W-:Y:S02]  /*9a90*/  IMAD.MOV.U32 R4, RZ, RZ, R8 ;  /* 0x000000ffff047224 */ /* 0x000fe400078e0008 */
[----:B------:R-:W-:Y:S01]  /*9aa0*/  IMAD.MOV.U32 R5, RZ, RZ, R13 ;  /* 0x000000ffff057224 */ /* 0x000fe200078e000d */
[----:B01----:R-:W-:Y:S06]  /*9ab0*/  @!P0 BRA `(.L_x_190) ;  /* 0x0000000000288947 */ /* 0x003fec0003800000 */
[----:B------:R-:W-:Y:S02]  /*9ac0*/  ULDC UR4, c[0x0][0x64c] ;  /* 0x0001930000047ab9 */ /* 0x000fe40000000800 */
[----:B------:R-:W-:-:S05]  /*9ad0*/  IADD3 R5, P0, R8, UR4, RZ ;  /* 0x0000000408057c10 */ /* 0x000fca000ff1e0ff */
[----:B------:R-:W-:-:S04]  /*9ae0*/  IMAD.X R13, RZ, RZ, R13, P0 ;  /* 0x000000ffff0d7224 */ /* 0x000fc800000e060d */
[----:B------:R-:W-:-:S04]  /*9af0*/  IMAD.WIDE.U32 R6, R13, UR8, RZ ;  /* 0x000000080d067c25 */ /* 0x000fc8000f8e00ff */
[----:B------:R-:W-:-:S04]  /*9b00*/  IMAD.WIDE.U32 R6, P0, R5, UR9, R6 ;  /* 0x0000000905067c25 */ /* 0x000fc8000f800006 */
[----:B------:R-:W-:-:S04]  /*9b10*/  IMAD.WIDE.U32 R4, R5, UR8, RZ ;  /* 0x0000000805047c25 */ /* 0x000fc8000f8e00ff */
[----:B------:R-:W-:Y:S01]  /*9b20*/  IMAD.MOV.U32 R4, RZ, RZ, R7 ;  /* 0x000000ffff047224 */ /* 0x000fe200078e0007 */
[----:B------:R-:W-:Y:S01]  /*9b30*/  IADD3 RZ, P1, R5, R6, RZ ;  /* 0x0000000605ff7210 */ /* 0x000fe20007f3e0ff */
[----:B------:R-:W-:-:S04]  /*9b40*/  IMAD.X R5, RZ, RZ, RZ, P0 ;  /* 0x000000ffff057224 */ /* 0x000fc800000e06ff */
[----:B------:R-:W-:-:S08]  /*9b50*/  IMAD.WIDE.U32.X R4, R13, UR9, R4, P1 ;  /* 0x000000090d047c25 */ /* 0x000fd000088e0404 */
.L_x_190:
[----:B------:R-:W-:Y:S01]  /*9b60*/  ISETP.NE.AND P0, PT, R2, 0x1, PT ;  /* 0x000000010200780c */ /* 0x000fe20003f05270 */
[----:B------:R-:W-:Y:S01]  /*9b70*/  ULDC UR4, c[0x0][0x648] ;  /* 0x0001920000047ab9 */ /* 0x000fe20000000800 */
[----:B------:R-:W-:Y:S01]  /*9b80*/  LOP3.LUT R11, R11, UR43, RZ, 0xc0, !PT ;  /* 0x0000002b0b0b7c12 */ /* 0x000fe2000f8ec0ff */
[----:B------:R-:W-:Y:S01]  /*9b90*/  IMAD.MOV R12, RZ, RZ, -R12 ;  /* 0x000000ffff0c7224 */ /* 0x000fe200078e0a0c */
[----:B------:R-:W-:Y:S01]  /*9ba0*/  SHF.R.U64 R4, R4, UR4, R5 ;  /* 0x0000000404047c19 */ /* 0x000fe20008001205 */
[----:B------:R-:W-:Y:S01]  /*9bb0*/  ULDC UR4, c[0x0][0x638] ;  /* 0x00018e0000047ab9 */ /* 0x000fe20000000800 */
[----:B------:R-:W-:Y:S01]  /*9bc0*/  LOP3.LUT R3, R3, UR40, RZ, 0xc0, !PT ;  /* 0x0000002803037c12 */ /* 0x000fe2000f8ec0ff */
[----:B------:R-:W-:Y:S02]  /*9bd0*/  ULDC UR5, c[0x0][0x610] ;  /* 0x0001840000057ab9 */ /* 0x000fe40000000800 */
[----:B------:R-:W-:Y:S02]  /*9be0*/  IMAD.MOV R5, RZ, RZ, -R4 ;  /* 0x000000ffff057224 */ /* 0x000fe400078e0a04 */
[----:B------:R-:W-:-:S02]  /*9bf0*/  IMAD R11, R4, UR41, R11 ;  /* 0x00000029040b7c24 */ /* 0x000fc4000f8e020b */
[----:B------:R-:W-:Y:S02]  /*9c00*/  @P0 IMAD R10, R9, R12, R0 ;  /* 0x0000000c090a0224 */ /* 0x000fe400078e0200 */
[----:B------:R-:W-:Y:S01]  /*9c10*/  IMAD R8, R5, UR4, R8 ;  /* 0x0000000405087c24 */ /* 0x000fe2000f8e0208 */
[----:B------:R-:W-:Y:S01]  /*9c20*/  ULDC UR4, c[0x0][0x600] ;  /* 0x0001800000047ab9 */ /* 0x000fe20000000800 */
[----:B------:R-:W-:Y:S02]  /*9c30*/  IMAD R10, R11, UR5, R10 ;  /* 0x000000050b0a7c24 */ /* 0x000fe4000f8e020a */
[----:B------:R-:W-:Y:S02]  /*9c40*/  IMAD R3, R8, UR4, R3 ;  /* 0x0000000408037c24 */ /* 0x000fe4000f8e0203 */
[----:B------:R-:W-:-:S03]  /*9c50*/  IMAD.MOV.U32 R0, RZ, RZ, 0x1 ;  /* 0x00000001ff007424 */ /* 0x000fc600078e00ff */
[----:B------:R-:W-:Y:S02]  /*9c60*/  SEL R29, R3, R10, !P0 ;  /* 0x0000000a031d7207 */ /* 0x000fe40004000000 */
[----:B------:R-:W-:-:S07]  /*9c70*/  SEL R30, R10, R3, !P0 ;  /* 0x000000030a1e7207 */ /* 0x000fce0004000000 */
.L_x_188:
[----:B------:R-:W-:Y:S05]  /*9c80*/  BSYNC B0 ;  /* 0x0000000000007941 */ /* 0x000fea0003800000 */
.L_x_187:
[----:B------:R-:W-:-:S13]  /*9c90*/  LOP3.LUT P0, RZ, R0, 0xff, RZ, 0xc0, !PT ;  /* 0x000000ff00ff7812 */ /* 0x000fda000780c0ff */
[----:B------:R-:W-:Y:S05]  /*9ca0*/  @P0 BRA `(.L_x_191) ;  /* 0xfffffff000a40947 */ /* 0x000fea000383ffff */
[----:B------:R-:W-:Y:S05]  /*9cb0*/  BSYNC B7 ;  /* 0x0000000000077941 */ /* 0x000fea0003800000 */
.L_x_177:
[----:B------:R-:W-:-:S03]  /*9cc0*/  UMOV UR4, 0xffffffff ;  /* 0xffffffff00047882 */ /* 0x000fc60000000000 */
[----:B------:R-:W-:Y:S05]  /*9cd0*/  BRA.DIV UR4, `(.L_x_192) ;  /* 0x0000000604b47947 */ /* 0x000fea000b800000 */
[----:B------:R-:W-:-:S13]  /*9ce0*/  ELECT P6, URZ, PT ;  /* 0x00000000003f782f */ /* 0x000fda00038c0000 */
.L_x_211:
[----:B------:R-:W-:Y:S04]  /*9cf0*/  BSSY B0, `(.L_x_193) ;  /* 0x0000046000007945 */ /* 0x000fe80003800000 */
[----:B------:R-:W-:Y:S05]  /*9d00*/  @!P6 BRA `(.L_x_194) ;  /* 0x000000040010e947 */ /* 0x000fea0003800000 */
[----:B------:R-:W-:-:S04]  /*9d10*/  LOP3.LUT R18, R18, 0x2, RZ, 0xfc, !PT ;  /* 0x0000000212127812 */ /* 0x000fc800078efcff */
[----:B------:R-:W-:-:S13]  /*9d20*/  ISETP.NE.AND P0, PT, R18, 0x3, PT ;  /* 0x000000031200780c */ /* 0x000fda0003f05270 */
[----:B------:R-:W-:Y:S05]  /*9d30*/  @!P0 BRA `(.L_x_195) ;  /* 0x0000000000048947 */ /* 0x000fea0003800000 */
[----:B------:R-:W-:Y:S01]  /*9d40*/  BPT.TRAP 0x1 ;  /* 0x000000040000795c */ /* 0x000fe20000300000 */
.L_x_195:
[----:B------:R-:W0:Y:S01]  /*9d50*/  S2R R3, SR_CgaCtaId ;  /* 0x0000000000037919 */ /* 0x000e220000008800 */
[----:B------:R-:W-:Y:S02]  /*9d60*/  MOV R0, 0x400 ;  /* 0x0000040000007802 */ /* 0x000fe40000000f00 */
[----:B------:R-:W-:Y:S02]  /*9d70*/  SHF.L.U32 R2, R26, 0x1f, RZ ;  /* 0x0000001f1a027819 */ /* 0x000fe400000006ff */
[----:B0-----:R-:W-:-:S05]  /*9d80*/  LEA R0, R3, R0, 0x18 ;  /* 0x0000000003007211 */ /* 0x001fca00078ec0ff */
[----:B------:R-:W-:-:S04]  /*9d90*/  VIADD R0, R0, 0x38 ;  /* 0x0000003800007836 */ /* 0x000fc80000000000 */
[C---:B------:R-:W-:Y:S02]  /*9da0*/  IMAD R5, R27.reuse, 0x8, R0 ;  /* 0x000000081b057824 */ /* 0x040fe400078e0200 */
[----:B------:R-:W-:Y:S02]  /*9db0*/  VIADD R27, R27, 0x1 ;  /* 0x000000011b1b7836 */ /* 0x000fe40000000000 */
[----:B------:R-:W0:Y:S03]  /*9dc0*/  SYNCS.PHASECHK.TRANS64.TRYWAIT P0, [R5+URZ], R2 ;  /* 0x00000002050075a7 */ /* 0x000e26000800017f */
[----:B------:R-:W-:-:S04]  /*9dd0*/  ISETP.NE.AND P1, PT, R27, 0x7, PT ;  /* 0x000000071b00780c */ /* 0x000fc80003f25270 */
[----:B------:R-:W-:Y:S02]  /*9de0*/  SEL R3, RZ, 0x1, P1 ;  /* 0x00000001ff037807 */ /* 0x000fe40000800000 */
[----:B------:R-:W-:Y:S02]  /*9df0*/  SEL R27, R27, RZ, P1 ;  /* 0x000000ff1b1b7207 */ /* 0x000fe40000800000 */
[----:B------:R-:W-:-:S03]  /*9e00*/  LOP3.LUT R26, R26, R3, RZ, 0x3c, !PT ;  /* 0x000000031a1a7212 */ /* 0x000fc600078e3cff */
[----:B------:R-:W-:Y:S01]  /*9e10*/  IMAD R7, R27, 0x8, R0 ;  /* 0x000000081b077824 */ /* 0x000fe200078e0200 */
[----:B------:R-:W-:Y:S01]  /*9e20*/  SHF.L.U32 R4, R26, 0x1f, RZ ;  /* 0x0000001f1a047819 */ /* 0x000fe200000006ff */
[----:B0-----:R-:W-:Y:S06]  /*9e30*/  @!P0 BRA `(.L_x_196) ;  /* 0x00000004007c8947 */ /* 0x001fec0003800000 */
.L_x_212:
[----:B------:R-:W1:Y:S01]  /*9e40*/  SYNCS.PHASECHK.TRANS64.TRYWAIT P0, [R7+URZ], R4 ;  /* 0x00000004070075a7 */ /* 0x000e62000800017f */
[----:B0-----:R-:W-:-:S05]  /*9e50*/  VIADD R2, R27, 0x1 ;  /* 0x000000011b027836 */ /* 0x001fca0000000000 */
[----:B------:R-:W-:-:S04]  /*9e60*/  ISETP.NE.AND P1, PT, R2, 0x7, PT ;  /* 0x000000070200780c */ /* 0x000fc80003f25270 */
[----:B------:R-:W-:Y:S02]  /*9e70*/  SEL R3, RZ, 0x1, P1 ;  /* 0x00000001ff037807 */ /* 0x000fe40000800000 */
[----:B------:R-:W-:Y:S02]  /*9e80*/  SEL R9, R2, RZ, P1 ;  /* 0x000000ff02097207 */ /* 0x000fe40000800000 */
[----:B------:R-:W-:-:S03]  /*9e90*/  LOP3.LUT R26, R26, R3, RZ, 0x3c, !PT ;  /* 0x000000031a1a7212 */ /* 0x000fc600078e3cff */
[----:B------:R-:W-:Y:S01]  /*9ea0*/  IMAD R6, R9, 0x8, R0 ;  /* 0x0000000809067824 */ /* 0x000fe200078e0200 */
[----:B------:R-:W-:Y:S01]  /*9eb0*/  SHF.L.U32 R5, R26, 0x1f, RZ ;  /* 0x0000001f1a057819 */ /* 0x000fe200000006ff */
[----:B-1----:R-:W-:Y:S06]  /*9ec0*/  @!P0 BRA `(.L_x_197) ;  /* 0x00000004006c8947 */ /* 0x002fec0003800000 */
.L_x_213:
[----:B------:R-:W1:Y:S01]  /*9ed0*/  SYNCS.PHASECHK.TRANS64.TRYWAIT P0, [R6+URZ], R5 ;  /* 0x00000005060075a7 */ /* 0x000e62000800017f */
[----:B------:R-:W-:-:S05]  /*9ee0*/  VIADD R2, R9, 0x1 ;  /* 0x0000000109027836 */ /* 0x000fca0000000000 */
[----:B------:R-:W-:-:S04]  /*9ef0*/  ISETP.NE.AND P1, PT, R2, 0x7, PT ;  /* 0x000000070200780c */ /* 0x000fc80003f25270 */
[----:B------:R-:W-:Y:S02]  /*9f00*/  SEL R3, RZ, 0x1, P1 ;  /* 0x00000001ff037807 */ /* 0x000fe40000800000 */
[----:B0-----:R-:W-:Y:S02]  /*9f10*/  SEL R7, R2, RZ, P1 ;  /* 0x000000ff02077207 */ /* 0x001fe40000800000 */
[----:B------:R-:W-:-:S03]  /*9f20*/  LOP3.LUT R26, R26, R3, RZ, 0x3c, !PT ;  /* 0x000000031a1a7212 */ /* 0x000fc600078e3cff */
[----:B------:R-:W-:Y:S01]  /*9f30*/  IMAD R9, R7, 0x8, R0 ;  /* 0x0000000807097824 */ /* 0x000fe200078e0200 */
[----:B------:R-:W-:Y:S01]  /*9f40*/  SHF.L.U32 R4, R26, 0x1f, RZ ;  /* 0x0000001f1a047819 */ /* 0x000fe200000006ff */
[----:B-1----:R-:W-:Y:S06]  /*9f50*/  @!P0 BRA `(.L_x_198) ;  /* 0x00000004005c8947 */ /* 0x002fec0003800000 */
.L_x_214:
[----:B------:R-:W1:Y:S01]  /*9f60*/  SYNCS.PHASECHK.TRANS64.TRYWAIT P0, [R9+URZ], R4 ;  /* 0x00000004090075a7 */ /* 0x000e62000800017f */
[----:B------:R-:W-:-:S05]  /*9f70*/  VIADD R2, R7, 0x1 ;  /* 0x0000000107027836 */ /* 0x000fca0000000000 */
[----:B------:R-:W-:-:S04]  /*9f80*/  ISETP.NE.AND P1, PT, R2, 0x7, PT ;  /* 0x000000070200780c */ /* 0x000fc80003f25270 */
[----:B------:R-:W-:Y:S02]  /*9f90*/  SEL R3, RZ, 0x1, P1 ;  /* 0x00000001ff037807 */ /* 0x000fe40000800000 */
[----:B------:R-:W-:Y:S02]  /*9fa0*/  SEL R7, R2, RZ, P1 ;  /* 0x000000ff02077207 */ /* 0x000fe40000800000 */
[----:B------:R-:W-:-:S03]  /*9fb0*/  LOP3.LUT R26, R26, R3, RZ, 0x3c, !PT ;  /* 0x000000031a1a7212 */ /* 0x000fc600078e3cff */
[----:B------:R-:W-:Y:S01]  /*9fc0*/  IMAD R8, R7, 0x8, R0 ;  /* 0x0000000807087824 */ /* 0x000fe200078e0200 */
[----:B0-----:R-:W-:Y:S01]  /*9fd0*/  SHF.L.U32 R5, R26, 0x1f, RZ ;  /* 0x0000001f1a057819 */ /* 0x001fe200000006ff */
[----:B-1----:R-:W-:Y:S06]  /*9fe0*/  @!P0 BRA `(.L_x_199) ;  /* 0x00000004004c8947 */ /* 0x002fec0003800000 */
.L_x_215:
[----:B------:R-:W1:Y:S01]  /*9ff0*/  SYNCS.PHASECHK.TRANS64.TRYWAIT P0, [R8+URZ], R5 ;  /* 0x00000005080075a7 */ /* 0x000e62000800017f */
[----:B------:R-:W-:-:S05]  /*a000*/  VIADD R2, R7, 0x1 ;  /* 0x0000000107027836 */ /* 0x000fca0000000000 */
[----:B------:R-:W-:-:S04]  /*a010*/  ISETP.NE.AND P1, PT, R2, 0x7, PT ;  /* 0x000000070200780c */ /* 0x000fc80003f25270 */
[----:B------:R-:W-:Y:S02]  /*a020*/  SEL R3, RZ, 0x1, P1 ;  /* 0x00000001ff037807 */ /* 0x000fe40000800000 */
[----:B------:R-:W-:Y:S02]  /*a030*/  SEL R7, R2, RZ, P1 ;  /* 0x000000ff02077207 */ /* 0x000fe40000800000 */
[----:B0-----:R-:W-:-:S03]  /*a040*/  LOP3.LUT R9, R26, R3, RZ, 0x3c, !PT ;  /* 0x000000031a097212 */ /* 0x001fc600078e3cff */
[----:B------:R-:W-:Y:S01]  /*a050*/  IMAD R11, R7, 0x8, R0 ;  /* 0x00000008070b7824 */ /* 0x000fe200078e0200 */
[----:B------:R-:W-:Y:S01]  /*a060*/  SHF.L.U32 R6, R9, 0x1f, RZ ;  /* 0x0000001f09067819 */ /* 0x000fe200000006ff */
[----:B-1----:R-:W-:Y:S06]  /*a070*/  @!P0 BRA `(.L_x_200) ;  /* 0x00000004003c8947 */ /* 0x002fec0003800000 */
.L_x_216:
[----:B------:R-:W1:Y:S01]  /*a080*/  SYNCS.PHASECHK.TRANS64.TRYWAIT P0, [R11+URZ], R6 ;  /* 0x000000060b0075a7 */ /* 0x000e62000800017f */
[----:B------:R-:W-:-:S05]  /*a090*/  VIADD R2, R7, 0x1 ;  /* 0x0000000107027836 */ /* 0x000fca0000000000 */
[----:B------:R-:W-:-:S04]  /*a0a0*/  ISETP.NE.AND P1, PT, R2, 0x7, PT ;  /* 0x000000070200780c */ /* 0x000fc80003f25270 */
[----:B------:R-:W-:Y:S02]  /*a0b0*/  SEL R4, RZ, 0x1, P1 ;  /* 0x00000001ff047807 */ /* 0x000fe40000800000 */
[----:B------:R-:W-:Y:S02]  /*a0c0*/  SEL R3, R2, RZ, P1 ;  /* 0x000000ff02037207 */ /* 0x000fe40000800000 */
[----:B------:R-:W-:Y:S01]  /*a0d0*/  LOP3.LUT R4, R9, R4, RZ, 0x3c, !PT ;  /* 0x0000000409047212 */ /* 0x000fe200078e3cff */
[----:B-1----:R-:W-:Y:S06]  /*a0e0*/  @!P0 BRA `(.L_x_201) ;  /* 0x0000000400348947 */ /* 0x002fec0003800000 */
.L_x_217:
[----:B------:R-:W-:Y:S01]  /*a0f0*/  IMAD R3, R3, 0x8, R0 ;  /* 0x0000000803037824 */ /* 0x000fe200078e0200 */
[----:B------:R-:W-:-:S07]  /*a100*/  SHF.L.U32 R0, R4, 0x1f, RZ ;  /* 0x0000001f04007819 */ /* 0x000fce00000006ff */
.L_x_202:
[----:B--2---:R2:W3:Y:S02]  /*a110*/  SYNCS.PHASECHK.TRANS64.TRYWAIT P0, [R3+URZ], R0 ;  /* 0x00000000030075a7 */ /* 0x0044e4000800017f */
[----:B---3--:R-:W-:Y:S05]  /*a120*/  @!P0 NANOSLEEP.SYNCS 0x989680 ;  /* 0x009896800000895d */ /* 0x008fea0003900000 */
[----:B------:R-:W3:Y:S02]  /*a130*/  @!P0 SYNCS.PHASECHK.TRANS64 P0, [R3+URZ], R0 ;  /* 0x00000000030085a7 */ /* 0x000ee4000800007f */
[----:B---3--:R-:W-:Y:S05]  /*a140*/  @!P0 BRA `(.L_x_202) ;  /* 0xfffffffc00f08947 */ /* 0x008fea000383ffff */
.L_x_194:
[----:B------:R-:W-:Y:S05]  /*a150*/  BSYNC B0 ;  /* 0x0000000000007941 */ /* 0x000fea0003800000 */
.L_x_193:
[----:B------:R-:W-:Y:S05]  /*a160*/  EXIT ;  /* 0x000000000000794d */ /* 0x000fea0003800000 */
.L_x_16:
[----:B------:R-:W-:Y:S02]  /*a170*/  IMAD.MOV.U32 R13, RZ, RZ, R19 ;  /* 0x000000ffff0d7224 */ /* 0x000fe400078e0013 */
[----:B------:R-:W-:Y:S02]  /*a180*/  IMAD.MOV.U32 R12, RZ, RZ, RZ ;  /* 0x000000ffff0c7224 */ /* 0x000fe400078e00ff */
[----:B------:R-:W-:Y:S02]  /*a190*/  IMAD.MOV.U32 R11, RZ, RZ, 0x1f ;  /* 0x0000001fff0b7424 */ /* 0x000fe400078e00ff */
[----:B------:R-:W-:-:S07]  /*a1a0*/  IMAD.MOV.U32 R15, RZ, RZ, -0x1 ;  /* 0xffffffffff0f7424 */ /* 0x000fce00078e00ff */
[----:B-----5:R-:W-:Y:S05]  /*a1b0*/  WARPSYNC.COLLECTIVE R15, `(.L_x_203) ;  /* 0x000000000f087348 */ /* 0x020fea0003c00000 */
[----:B------:R0:W1:Y:S02]  /*a1c0*/  SHFL.IDX P6, R14, R13, R12, R11 ;  /* 0x0000000c0d0e7389 */ /* 0x00006400000c000b */
[----:B01---5:R-:W-:Y:S01]  /*a1d0*/  ENDCOLLECTIVE ;  /* 0x000000000000791b */ /* 0x023fe20003800000 */
.L_x_203:
[----:B------:R-:W-:Y:S05]  /*a1e0*/  BRA `(.L_x_204) ;  /* 0xffffff7400287947 */ /* 0x000fea000383ffff */
.L_x_20:
[----:B-1----:R1:W2:Y:S02]  /*a1f0*/  SYNCS.PHASECHK.TRANS64.TRYWAIT P1, [R5+URZ], R0 ;  /* 0x00000000050075a7 */ /* 0x0022a4000802017f */
[----:B--2---:R-:W-:Y:S05]  /*a200*/  @!P1 NANOSLEEP.SYNCS 0x989680 ;  /* 0x009896800000995d */ /* 0x004fea0003900000 */
[----:B------:R-:W2:Y:S02]  /*a210*/  @!P1 SYNCS.PHASECHK.TRANS64 P1, [R5+URZ], R0 ;  /* 0x00000000050095a7 */ /* 0x000ea4000802007f */
[----:B--2---:R-:W-:Y:S05]  /*a220*/  @!P1 BRA `(.L_x_20) ;  /* 0xfffffffc00f09947 */ /* 0x004fea000383ffff */
[----:B------:R-:W-:Y:S05]  /*a230*/  BRA `(.L_x_19) ;  /* 0xffffff7400547947 */ /* 0x000fea000383ffff */
.L_x_25:
[----:B0-----:R0:W1:Y:S02]  /*a240*/  SYNCS.PHASECHK.TRANS64.TRYWAIT P1, [R4+URZ], R117 ;  /* 0x00000075040075a7 */ /* 0x001064000802017f */
[----:B-1----:R-:W-:Y:S05]  /*a250*/  @!P1 NANOSLEEP.SYNCS 0x989680 ;  /* 0x009896800000995d */ /* 0x002fea0003900000 */
[----:B------:R-:W1:Y:S02]  /*a260*/  @!P1 SYNCS.PHASECHK.TRANS64 P1, [R4+URZ], R117 ;  /* 0x00000075040095a7 */ /* 0x000e64000802007f */
[----:B-1----:R-:W-:Y:S05]  /*a270*/  @!P1 BRA `(.L_x_25) ;  /* 0xfffffffc00f09947 */ /* 0x002fea000383ffff */
[----:B------:R-:W-:Y:S05]  /*a280*/  BRA `(.L_x_24) ;  /* 0xffffff7c00dc7947 */ /* 0x000fea000383ffff */
.L_x_33:
[----:B0-----:R0:W1:Y:S02]  /*a290*/  SYNCS.PHASECHK.TRANS64.TRYWAIT P1, [R20+URZ], R117 ;  /* 0x00000075140075a7 */ /* 0x001064000802017f */
[----:B-1----:R-:W-:Y:S05]  /*a2a0*/  @!P1 NANOSLEEP.SYNCS 0x989680 ;  /* 0x009896800000995d */ /* 0x002fea0003900000 */
[----:B------:R-:W1:Y:S02]  /*a2b0*/  @!P1 SYNCS.PHASECHK.TRANS64 P1, [R20+URZ], R117 ;  /* 0x00000075140095a7 */ /* 0x000e64000802007f */
[----:B-1----:R-:W-:Y:S05]  /*a2c0*/  @!P1 BRA `(.L_x_33) ;  /* 0xfffffffc00f09947 */ /* 0x002fea000383ffff */
[----:B------:R-:W-:Y:S05]  /*a2d0*/  BRA `(.L_x_32) ;  /* 0xffffff88009c7947 */ /* 0x000fea000383ffff */
.L_x_178:
[----:B------:R-:W-:Y:S01]  /*a2e0*/  BSSY B0, `(.L_x_205) ;  /* 0x0000006000007945 */ /* 0x000fe20003800000 */
[----:B------:R-:W-:-:S07]  /*a2f0*/  IMAD.MOV.U32 R15, RZ, RZ, -0x1 ;  /* 0xffffffffff0f7424 */ /* 0x000fce00078e00ff */
[----:B------:R-:W-:Y:S05]  /*a300*/  WARPSYNC.COLLECTIVE R15, `(.L_x_206) ;  /* 0x000000000f0c7348 */ /* 0x000fea0003c00000 */
[----:B------:R-:W-:Y:S02]  /*a310*/  ELECT P6, UR62, PT ;  /* 0x00000000003e782f */ /* 0x000fe400038c0000 */
[----:B------:R-:W-:Y:S01]  /*a320*/  MOV R14, UR62 ;  /* 0x0000003e000e7c02 */ /* 0x000fe20008000f00 */
[----:B------:R-:W-:Y:S10]  /*a330*/  ENDCOLLECTIVE ;  /* 0x000000000000791b */ /* 0x000ff40003800000 */
.L_x_206:
[----:B------:R-:W-:Y:S05]  /*a340*/  BSYNC B0 ;  /* 0x0000000000007941 */ /* 0x000fea0003800000 */
.L_x_205:
[----:B------:R-:W-:Y:S05]  /*a350*/  BRA `(.L_x_207) ;  /* 0xffffffec00047947 */ /* 0x000fea000383ffff */
.L_x_183:
[----:B0-----:R0:W2:Y:S02]  /*a360*/  SYNCS.PHASECHK.TRANS64.TRYWAIT P0, [R8+URZ+0x38], R5 ;  /* 0x00003805080075a7 */ /* 0x0010a4000800017f */
[----:B--2---:R-:W-:Y:S05]  /*a370*/  @!P0 NANOSLEEP.SYNCS 0x989680 ;  /* 0x009896800000895d */ /* 0x004fea0003900000 */
[----:B------:R-:W2:Y:S02]  /*a380*/  @!P0 SYNCS.PHASECHK.TRANS64 P0, [R8+URZ+0x38], R5 ;  /* 0x00003805080085a7 */ /* 0x000ea4000800007f */
[----:B--2---:R-:W-:Y:S05]  /*a390*/  @!P0 BRA `(.L_x_183) ;  /* 0xfffffffc00f08947 */ /* 0x004fea000383ffff */
[----:B------:R-:W-:Y:S05]  /*a3a0*/  BRA `(.L_x_208) ;  /* 0xffffffec00d87947 */ /* 0x000fea000383ffff */
.L_x_192:
[----:B------:R-:W-:Y:S01]  /*a3b0*/  BSSY B0, `(.L_x_209) ;  /* 0x0000006000007945 */ /* 0x000fe20003800000 */
[----:B------:R-:W-:-:S07]  /*a3c0*/  IMAD.MOV.U32 R15, RZ, RZ, -0x1 ;  /* 0xffffffffff0f7424 */ /* 0x000fce00078e00ff */
[----:B------:R-:W-:Y:S05]  /*a3d0*/  WARPSYNC.COLLECTIVE R15, `(.L_x_210) ;  /* 0x000000000f0c7348 */ /* 0x000fea0003c00000 */
[----:B------:R-:W-:Y:S02]  /*a3e0*/  ELECT P6, UR62, PT ;  /* 0x00000000003e782f */ /* 0x000fe400038c0000 */
[----:B------:R-:W-:Y:S01]  /*a3f0*/  MOV R14, UR62 ;  /* 0x0000003e000e7c02 */ /* 0x000fe20008000f00 */
[----:B------:R-:W-:Y:S10]  /*a400*/  ENDCOLLECTIVE ;  /* 0x000000000000791b */ /* 0x000ff40003800000 */
.L_x_210:
[----:B------:R-:W-:Y:S05]  /*a410*/  BSYNC B0 ;  /* 0x0000000000007941 */ /* 0x000fea0003800000 */
.L_x_209:
[----:B------:R-:W-:Y:S05]  /*a420*/  BRA `(.L_x_211) ;  /* 0xfffffff800307947 */ /* 0x000fea000383ffff */
.L_x_196:
[----:B0-----:R0:W1:Y:S02]  /*a430*/  SYNCS.PHASECHK.TRANS64.TRYWAIT P0, [R5+URZ], R2 ;  /* 0x00000002050075a7 */ /* 0x001064000800017f */
[----:B-1----:R-:W-:Y:S05]  /*a440*/  @!P0 NANOSLEEP.SYNCS 0x989680 ;  /* 0x009896800000895d */ /* 0x002fea0003900000 */
[----:B------:R-:W1:Y:S02]  /*a450*/  @!P0 SYNCS.PHASECHK.TRANS64 P0, [R5+URZ], R2 ;  /* 0x00000002050085a7 */ /* 0x000e64000800007f */
[----:B-1----:R-:W-:Y:S05]  /*a460*/  @!P0 BRA `(.L_x_196) ;  /* 0xfffffffc00f08947 */ /* 0x002fea000383ffff */
[----:B------:R-:W-:Y:S05]  /*a470*/  BRA `(.L_x_212) ;  /* 0xfffffff800707947 */ /* 0x000fea000383ffff */
.L_x_197:
[----:B0-----:R0:W1:Y:S02]  /*a480*/  SYNCS.PHASECHK.TRANS64.TRYWAIT P0, [R7+URZ], R4 ;  /* 0x00000004070075a7 */ /* 0x001064000800017f */
[----:B-1----:R-:W-:Y:S05]  /*a490*/  @!P0 NANOSLEEP.SYNCS 0x989680 ;  /* 0x009896800000895d */ /* 0x002fea0003900000 */
[----:B------:R-:W1:Y:S02]  /*a4a0*/  @!P0 SYNCS.PHASECHK.TRANS64 P0, [R7+URZ], R4 ;  /* 0x00000004070085a7 */ /* 0x000e64000800007f */
[----:B-1----:R-:W-:Y:S05]  /*a4b0*/  @!P0 BRA `(.L_x_197) ;  /* 0xfffffffc00f08947 */ /* 0x002fea000383ffff */
[----:B------:R-:W-:Y:S05]  /*a4c0*/  BRA `(.L_x_213) ;  /* 0xfffffff800807947 */ /* 0x000fea000383ffff */
.L_x_198:
[----:B0-----:R0:W1:Y:S02]  /*a4d0*/  SYNCS.PHASECHK.TRANS64.TRYWAIT P0, [R6+URZ], R5 ;  /* 0x00000005060075a7 */ /* 0x001064000800017f */
[----:B-1----:R-:W-:Y:S05]  /*a4e0*/  @!P0 NANOSLEEP.SYNCS 0x989680 ;  /* 0x009896800000895d */ /* 0x002fea0003900000 */
[----:B------:R-:W1:Y:S02]  /*a4f0*/  @!P0 SYNCS.PHASECHK.TRANS64 P0, [R6+URZ], R5 ;  /* 0x00000005060085a7 */ /* 0x000e64000800007f */
[----:B-1----:R-:W-:Y:S05]  /*a500*/  @!P0 BRA `(.L_x_198) ;  /* 0xfffffffc00f08947 */ /* 0x002fea000383ffff */
[----:B------:R-:W-:Y:S05]  /*a510*/  BRA `(.L_x_214) ;  /* 0xfffffff800907947 */ /* 0x000fea000383ffff */
.L_x_199:
[----:B0-----:R0:W1:Y:S02]  /*a520*/  SYNCS.PHASECHK.TRANS64.TRYWAIT P0, [R9+URZ], R4 ;  /* 0x00000004090075a7 */ /* 0x001064000800017f */
[----:B-1----:R-:W-:Y:S05]  /*a530*/  @!P0 NANOSLEEP.SYNCS 0x989680 ;  /* 0x009896800000895d */ /* 0x002fea0003900000 */
[----:B------:R-:W1:Y:S02]  /*a540*/  @!P0 SYNCS.PHASECHK.TRANS64 P0, [R9+URZ], R4 ;  /* 0x00000004090085a7 */ /* 0x000e64000800007f */
[----:B-1----:R-:W-:Y:S05]  /*a550*/  @!P0 BRA `(.L_x_199) ;  /* 0xfffffffc00f08947 */ /* 0x002fea000383ffff */
[----:B------:R-:W-:Y:S05]  /*a560*/  BRA `(.L_x_215) ;  /* 0xfffffff800a07947 */ /* 0x000fea000383ffff */
.L_x_200:
[----:B0-----:R0:W1:Y:S02]  /*a570*/  SYNCS.PHASECHK.TRANS64.TRYWAIT P0, [R8+URZ], R5 ;  /* 0x00000005080075a7 */ /* 0x001064000800017f */
[----:B-1----:R-:W-:Y:S05]  /*a580*/  @!P0 NANOSLEEP.SYNCS 0x989680 ;  /* 0x009896800000895d */ /* 0x002fea0003900000 */
[----:B------:R-:W1:Y:S02]  /*a590*/  @!P0 SYNCS.PHASECHK.TRANS64 P0, [R8+URZ], R5 ;  /* 0x00000005080085a7 */ /* 0x000e64000800007f */
[----:B-1----:R-:W-:Y:S05]  /*a5a0*/  @!P0 BRA `(.L_x_200) ;  /* 0xfffffffc00f08947 */ /* 0x002fea000383ffff */
[----:B------:R-:W-:Y:S05]  /*a5b0*/  BRA `(.L_x_216) ;  /* 0xfffffff800b07947 */ /* 0x000fea000383ffff */
.L_x_201:
[----:B-1----:R1:W2:Y:S02]  /*a5c0*/  SYNCS.PHASECHK.TRANS64.TRYWAIT P0, [R11+URZ], R6 ;  /* 0x000000060b0075a7 */ /* 0x0022a4000800017f */
[----:B--2---:R-:W-:Y:S05]  /*a5d0*/  @!P0 NANOSLEEP.SYNCS 0x989680 ;  /* 0x009896800000895d */ /* 0x004fea0003900000 */
[----:B------:R-:W2:Y:S02]  /*a5e0*/  @!P0 SYNCS.PHASECHK.TRANS64 P0, [R11+URZ], R6 ;  /* 0x000000060b0085a7 */ /* 0x000ea4000800007f */
[----:B--2---:R-:W-:Y:S05]  /*a5f0*/  @!P0 BRA `(.L_x_201) ;  /* 0xfffffffc00f08947 */ /* 0x004fea000383ffff */
[----:B------:R-:W-:Y:S05]  /*a600*/  BRA `(.L_x_217) ;  /* 0xfffffff800b87947 */ /* 0x000fea000383ffff */
.L_x_218:
[----:B------:R-:W-:-:S00]  /*a610*/  BRA `(.L_x_218) ;  /* 0xfffffffc00fc7947 */ /* 0x000fc0000383ffff */
[----:B------:R-:W-:-:S00]  /*a620*/  NOP ;  /* 0x0000000000007918 */ /* 0x000fc00000000000 */
        /* <DEDUP_REMOVED lines=13> */
.L_x_219:


//--------------------- .nv.global.init           --------------------------
	.section	.nv.global.init,"aw",@progbits
.nv.global.init:
	.type		$str$24,@object
	.size		$str$24,($str$25 - $str$24)
$str$24:
        /*0000*/ 	.byte	0x28, 0x61, 0x64, 0x64, 0x72, 0x65, 0x73, 0x73, 0x20, 0x26, 0x20, 0x6d, 0x61, 0x73, 0x6b, 0x29
        /*0010*/ 	.byte	0x20, 0x3d, 0x3d, 0x20, 0x30, 0x00
	.type		$str$25,@object
	.size		$str$25,(__unnamed_1 - $str$25)
$str$25:
        /*0016*/ 	.byte	0x2f, 0x74, 0x6d, 0x70, 0x2f, 0x63, 0x75, 0x74, 0x6c, 0x61, 0x73, 0x73, 0x5f, 0x73, 0x77, 0x65
        /*0026*/ 	.byte	0x65, 0x70, 0x5f, 0x73, 0x72, 0x63, 0x2f, 0x69, 0x6e, 0x63, 0x6c, 0x75, 0x64, 0x65, 0x2f, 0x63
        /*0036*/ 	.byte	0x75, 0x74, 0x65, 0x2f, 0x70, 0x6f, 0x69, 0x6e, 0x74, 0x65, 0x72, 0x5f, 0x66, 0x6c, 0x61, 0x67
        /*0046*/ 	.byte	0x67, 0x65, 0x64, 0x2e, 0x68, 0x70, 0x70, 0x00
	.type		__unnamed_1,@object
	.size		__unnamed_1,(__unnamed_2 - __unnamed_1)
__unnamed_1:
        /*004e*/ 	.byte	0x61, 0x75, 0x74, 0x6f, 0x20, 0x63, 0x75, 0x74, 0x65, 0x3a, 0x3a, 0x61, 0x73, 0x5f, 0x70, 0x6f
        /* <DEDUP_REMOVED lines=28> */
        /*021e*/ 	.byte	0x20, 0x26, 0x5d, 0x00
	.type		__unnamed_2,@object
	.size		__unnamed_2,(.L_1 - __unnamed_2)
__unnamed_2:
        /* <DEDUP_REMOVED lines=30> */
.L_1:


//--------------------- .nv.shared._ZN7cutlass13device_kernelINS_4gemm6kernel13GemmUniversalIN4cute5tupleIJiiiiEEENS1_10collective13CollectiveMmaINS1_39MainloopSm90TmaGmmaRmemAWarpSpecializedILi7ENS5_IJNS4_1CILi1EEESB_SB_EEENS1_35KernelTmaWarpSpecializedCooperativeEEENS5_IJNSA_ILi128EEESF_SF_EEENS_12float_e5m2_tENS5_IJSB_llEEESH_NS5_IJlSB_lEEENS4_8TiledMMAINS4_8MMA_AtomIJNS4_4SM904GMMA31MMA_64x128x32_F32E5M2E5M2_RS_TNILNSN_7ScaleInE1ELSP_1EEEEEENS4_6LayoutINS5_IJNSA_ILi2EEESB_SB_EEENS5_IJSB_NSA_ILi0EEESV_EEEEENS5_IJNS4_10UnderscoreESY_SY_EEEEENS4_13SM90_TMA_LOADENS4_14ComposedLayoutINS4_7SwizzleILi3ELi4ELi3EEENS4_18smem_ptr_flag_bitsILi8EEENSS_INS5_IJSF_NSA_ILi8EEEEEENS5_IJSB_SF_EEEEEEENS4_9Copy_AtomIJNS4_39AutoVectorizingCopyWithAssumedAlignmentILi128EEESH_EEENS4_8identityES11_NS12_IS14_S16_NSS_INS5_IJS17_SF_EEENS5_IJSF_SB_EEEEEEEvS1G_EENS_8epilogue10collective6detail29Sm90TmaWarpSpecializedAdapterINS1N_15DefaultEpilogueISH_SJ_SJ_NS1M_6thread17LinearCombinationISH_Li1EffLNS1R_9ScaleType4KindE0ELNS_15FloatRoundStyleE2ESH_EENS1_15EpilogueDefaultEEEEEvvEEEEvNT_6ParamsE --------------------------
	.section	.nv.shared._ZN7cutlass13device_kernelINS_4gemm6kernel13GemmUniversalIN4cute5tupleIJiiiiEEENS1_10collective13CollectiveMmaINS1_39MainloopSm90TmaGmmaRmemAWarpSpecializedILi7ENS5_IJNS4_1CILi1EEESB_SB_EEENS1_35KernelTmaWarpSpecializedCooperativeEEENS5_IJNSA_ILi128EEESF_SF_EEENS_12float_e5m2_tENS5_IJSB_llEEESH_NS5_IJlSB_lEEENS4_8TiledMMAINS4_8MMA_AtomIJNS4_4SM904GMMA31MMA_64x128x32_F32E5M2E5M2_RS_TNILNSN_7ScaleInE1ELSP_1EEEEEENS4_6LayoutINS5_IJNSA_ILi2EEESB_SB_EEENS5_IJSB_NSA_ILi0EEESV_EEEEENS5_IJNS4_10UnderscoreESY_SY_EEEEENS4_13SM90_TMA_LOADENS4_14ComposedLayoutINS4_7SwizzleILi3ELi4ELi3EEENS4_18smem_ptr_flag_bitsILi8EEENSS_INS5_IJSF_NSA_ILi8EEEEEENS5_IJSB_SF_EEEEEEENS4_9Copy_AtomIJNS4_39AutoVectorizingCopyWithAssumedAlignmentILi128EEESH_EEENS4_8identityES11_NS12_IS14_S16_NSS_INS5_IJS17_SF_EEENS5_IJSF_SB_EEEEEEEvS1G_EENS_8epilogue10collective6detail29Sm90TmaWarpSpecializedAdapterINS1N_15DefaultEpilogueISH_SJ_SJ_NS1M_6thread17LinearCombinationISH_Li1EffLNS1R_9ScaleType4KindE0ELNS_15FloatRoundStyleE2ESH_EENS1_15EpilogueDefaultEEEEEvvEEEEvNT_6ParamsE,"aw",@nobits
	.sectionflags	@""
	.align	16
	.zero		1024


//--------------------- .nv.shared.reserved.0     --------------------------
	.section	.nv.shared.reserved.0,"aw",@nobits
	.weak		__nv_reservedSMEM_offset_0_alias
	.size		__nv_reservedSMEM_offset_0_alias, 0, 0
	.other		__nv_reservedSMEM_offset_0_alias,@"STO_CUDA_RESERVED_SHARED STV_DEFAULT"
__nv_reservedSMEM_offset_0_alias:
	.zero		0


//--------------------- .nv.global                --------------------------
	.section	.nv.global,"aw",@nobits
.nv.global:
	.type		_ZN40_INTERNAL_6c81bec4_4_k_cu_dcf4cb29_219554cute1_E,@object
	.size		_ZN40_INTERNAL_6c81bec4_4_k_cu_dcf4cb29_219554cute1_E,(_ZN40_INTERNAL_6c81bec4_4_k_cu_dcf4cb29_219554cuda3std3__45__cpo6cbeginE - _ZN40_INTERNAL_6c81bec4_4_k_cu_dcf4cb29_219554cute1_E)
_ZN40_INTERNAL_6c81bec4_4_k_cu_dcf4cb29_219554cute1_E:
	.zero		1
	.type		_ZN40_INTERNAL_6c81bec4_4_k_cu_dcf4cb29_219554cuda3std3__45__cpo6cbeginE,@object
	.size		_ZN40_INTERNAL_6c81bec4_4_k_cu_dcf4cb29_219554cuda3std3__45__cpo6cbeginE,(_ZN40_INTERNAL_6c81bec4_4_k_cu_dcf4cb29_219554cuda3std3__48in_placeE - _ZN40_INTERNAL_6c81bec4_4_k_cu_dcf4cb29_219554cuda3std3__45__cpo6cbeginE)
_ZN40_INTERNAL_6c81bec4_4_k_cu_dcf4cb29_219554cuda3std3__45__cpo6cbeginE:
	.zero		1
	.type		_ZN40_INTERNAL_6c81bec4_4_k_cu_dcf4cb29_219554cuda3std3__48in_placeE,@object
	.size		_ZN40_INTERNAL_6c81bec4_4_k_cu_dcf4cb29_219554cuda3std3__48in_placeE,(_ZN40_INTERNAL_6c81bec4_4_k_cu_dcf4cb29_219554cuda3std6ranges3__45__cpo9iter_moveE - _ZN40_INTERNAL_6c81bec4_4_k_cu_dcf4cb29_219554cuda3std3__48in_placeE)
_ZN40_INTERNAL_6c81bec4_4_k_cu_dcf4cb29_219554cuda3std3__48in_placeE:
	.zero		1
	.type		_ZN40_INTERNAL_6c81bec4_4_k_cu_dcf4cb29_219554cuda3std6ranges3__45__cpo9iter_moveE,@object
	.size		_ZN40_INTERNAL_6c81bec4_4_k_cu_dcf4cb29_219554cuda3std6ranges3__45__cpo9iter_moveE,(_ZN40_INTERNAL_6c81bec4_4_k_cu_dcf4cb29_219554cuda3std3__45__cpo5beginE - _ZN40_INTERNAL_6c81bec4_4_k_cu_dcf4cb29_219554cuda3std6ranges3__45__cpo9iter_moveE)
_ZN40_INTERNAL_6c81bec4_4_k_cu_dcf4cb29_219554cuda3std6ranges3__45__cpo9iter_moveE:
	.zero		1
	.type		_ZN40_INTERNAL_6c81bec4_4_k_cu_dcf4cb29_219554cuda3std3__45__cpo5beginE,@object
	.size		_ZN40_INTERNAL_6c81bec4_4_k_cu_dcf4cb29_219554cuda3std3__45__cpo5beginE,(_ZN40_INTERNAL_6c81bec4_4_k_cu_dcf4cb29_219554cuda3std3__442_GLOBAL__N__6c81bec4_4_k_cu_dcf4cb29_219556ignoreE - _ZN40_INTERNAL_6c81bec4_4_k_cu_dcf4cb29_219554cuda3std3__45__cpo5beginE)
_ZN40_INTERNAL_6c81bec4_4_k_cu_dcf4cb29_219554cuda3std3__45__cpo5beginE:
	.zero		1
	.type		_ZN40_INTERNAL_6c81bec4_4_k_cu_dcf4cb29_219554cuda3std3__442_GLOBAL__N__6c81bec4_4_k_cu_dcf4cb29_219556ignoreE,@object
	.size		_ZN40_INTERNAL_6c81bec4_4_k_cu_dcf4cb29_219554cuda3std3__442_GLOBAL__N__6c81bec4_4_k_cu_dcf4cb29_219556ignoreE,(_ZN40_INTERNAL_6c81bec4_4_k_cu_dcf4cb29_219554cute7productE - _ZN40_INTERNAL_6c81bec4_4_k_cu_dcf4cb29_219554cuda3std3__442_GLOBAL__N__6c81bec4_4_k_cu_dcf4cb29_219556ignoreE)
_ZN40_INTERNAL_6c81bec4_4_k_cu_dcf4cb29_219554cuda3std3__442_GLOBAL__N__6c81bec4_4_k_cu_dcf4cb29_219556ignoreE:
	.zero		1
	.type		_ZN40_INTERNAL_6c81bec4_4_k_cu_dcf4cb29_219554cute7productE,@object
	.size		_ZN40_INTERNAL_6c81bec4_4_k_cu_dcf4cb29_219554cute7productE,(_ZN40_INTERNAL_6c81bec4_4_k_cu_dcf4cb29_219554cuda3std3__45__cpo3endE - _ZN40_INTERNAL_6c81bec4_4_k_cu_dcf4cb29_219554cute7productE)
_ZN40_INTERNAL_6c81bec4_4_k_cu_dcf4cb29_219554cute7productE:
	.zero		1
	.type		_ZN40_INTERNAL_6c81bec4_4_k_cu_dcf4cb29_219554cuda3std3__45__cpo3endE,@object
	.size		_ZN40_INTERNAL_6c81bec4_4_k_cu_dcf4cb29_219554cuda3std3__45__cpo3endE,(_ZN40_INTERNAL_6c81bec4_4_k_cu_dcf4cb29_219554cuda3std3__419piecewise_constructE - _ZN40_INTERNAL_6c81bec4_4_k_cu_dcf4cb29_219554cuda3std3__45__cpo3endE)
_ZN40_INTERNAL_6c81bec4_4_k_cu_dcf4cb29_219554cuda3std3__45__cpo3endE:
	.zero		1
	.type		_ZN40_INTERNAL_6c81bec4_4_k_cu_dcf4cb29_219554cuda3std3__419piecewise_constructE,@object
	.size		_ZN40_INTERNAL_6c81bec4_4_k_cu_dcf4cb29_219554cuda3std3__419piecewise_constructE,(_ZN40_INTERNAL_6c81bec4_4_k_cu_dcf4cb29_219554cuda3std3__45__cpo4cendE - _ZN40_INTERNAL_6c81bec4_4_k_cu_dcf4cb29_219554cuda3std3__419piecewise_constructE)
_ZN40_INTERNAL_6c81bec4_4_k_cu_dcf4cb29_219554cuda3std3__419piecewise_constructE:
	.zero		1
	.type		_ZN40_INTERNAL_6c81bec4_4_k_cu_dcf4cb29_219554cuda3std3__45__cpo4cendE,@object
	.size		_ZN40_INTERNAL_6c81bec4_4_k_cu_dcf4cb29_219554cuda3std3__45__cpo4cendE,(_ZN40_INTERNAL_6c81bec4_4_k_cu_dcf4cb29_219554cuda3std6ranges3__45__cpo4swapE - _ZN40_INTERNAL_6c81bec4_4_k_cu_dcf4cb29_219554cuda3std3__45__cpo4cendE)
_ZN40_INTERNAL_6c81bec4_4_k_cu_dcf4cb29_219554cuda3std3__45__cpo4cendE:
	.zero		1
	.type		_ZN40_INTERNAL_6c81bec4_4_k_cu_dcf4cb29_219554cuda3std6ranges3__45__cpo4swapE,@object
	.size		_ZN40_INTERNAL_6c81bec4_4_k_cu_dcf4cb29_219554cuda3std6ranges3__45__cpo4swapE,(.L_9 - _ZN40_INTERNAL_6c81bec4_4_k_cu_dcf4cb29_219554cuda3std6ranges3__45__cpo4swapE)
_ZN40_INTERNAL_6c81bec4_4_k_cu_dcf4cb29_219554cuda3std6ranges3__45__cpo4swapE:
	.zero		1
.L_9:


//--------------------- .nv.constant0._ZN7cutlass13device_kernelINS_4gemm6kernel13GemmUniversalIN4cute5tupleIJiiiiEEENS1_10collective13CollectiveMmaINS1_39MainloopSm90TmaGmmaRmemAWarpSpecializedILi7ENS5_IJNS4_1CILi1EEESB_SB_EEENS1_35KernelTmaWarpSpecializedCooperativeEEENS5_IJNSA_ILi128EEESF_SF_EEENS_12float_e5m2_tENS5_IJSB_llEEESH_NS5_IJlSB_lEEENS4_8TiledMMAINS4_8MMA_AtomIJNS4_4SM904GMMA31MMA_64x128x32_F32E5M2E5M2_RS_TNILNSN_7ScaleInE1ELSP_1EEEEEENS4_6LayoutINS5_IJNSA_ILi2EEESB_SB_EEENS5_IJSB_NSA_ILi0EEESV_EEEEENS5_IJNS4_10UnderscoreESY_SY_EEEEENS4_13SM90_TMA_LOADENS4_14ComposedLayoutINS4_7SwizzleILi3ELi4ELi3EEENS4_18smem_ptr_flag_bitsILi8EEENSS_INS5_IJSF_NSA_ILi8EEEEEENS5_IJSB_SF_EEEEEEENS4_9Copy_AtomIJNS4_39AutoVectorizingCopyWithAssumedAlignmentILi128EEESH_EEENS4_8identityES11_NS12_IS14_S16_NSS_INS5_IJS17_SF_EEENS5_IJSF_SB_EEEEEEEvS1G_EENS_8epilogue10collective6detail29Sm90TmaWarpSpecializedAdapterINS1N_15DefaultEpilogueISH_SJ_SJ_NS1M_6thread17LinearCombinationISH_Li1EffLNS1R_9ScaleType4KindE0ELNS_15FloatRoundStyleE2ESH_EENS1_15EpilogueDefaultEEEEEvvEEEEvNT_6ParamsE --------------------------
	.section	.nv.constant0._ZN7cutlass13device_kernelINS_4gemm6kernel13GemmUniversalIN4cute5tupleIJiiiiEEENS1_10collective13CollectiveMmaINS1_39MainloopSm90TmaGmmaRmemAWarpSpecializedILi7ENS5_IJNS4_1CILi1EEESB_SB_EEENS1_35KernelTmaWarpSpecializedCooperativeEEENS5_IJNSA_ILi128EEESF_SF_EEENS_12float_e5m2_tENS5_IJSB_llEEESH_NS5_IJlSB_lEEENS4_8TiledMMAINS4_8MMA_AtomIJNS4_4SM904GMMA31MMA_64x128x32_F32E5M2E5M2_RS_TNILNSN_7ScaleInE1ELSP_1EEEEEENS4_6LayoutINS5_IJNSA_ILi2EEESB_SB_EEENS5_IJSB_NSA_ILi0EEESV_EEEEENS5_IJNS4_10UnderscoreESY_SY_EEEEENS4_13SM90_TMA_LOADENS4_14ComposedLayoutINS4_7SwizzleILi3ELi4ELi3EEENS4_18smem_ptr_flag_bitsILi8EEENSS_INS5_IJSF_NSA_ILi8EEEEEENS5_IJSB_SF_EEEEEEENS4_9Copy_AtomIJNS4_39AutoVectorizingCopyWithAssumedAlignmentILi128EEESH_EEENS4_8identityES11_NS12_IS14_S16_NSS_INS5_IJS17_SF_EEENS5_IJSF_SB_EEEEEEEvS1G_EENS_8epilogue10collective6detail29Sm90TmaWarpSpecializedAdapterINS1N_15DefaultEpilogueISH_SJ_SJ_NS1M_6thread17LinearCombinationISH_Li1EffLNS1R_9ScaleType4KindE0ELNS_15FloatRoundStyleE2ESH_EENS1_15EpilogueDefaultEEEEEvvEEEEvNT_6ParamsE,"a",@progbits
	.sectionflags	@""
	.align	4
.nv.constant0._ZN7cutlass13device_kernelINS_4gemm6kernel13GemmUniversalIN4cute5tupleIJiiiiEEENS1_10collective13CollectiveMmaINS1_39MainloopSm90TmaGmmaRmemAWarpSpecializedILi7ENS5_IJNS4_1CILi1EEESB_SB_EEENS1_35KernelTmaWarpSpecializedCooperativeEEENS5_IJNSA_ILi128EEESF_SF_EEENS_12float_e5m2_tENS5_IJSB_llEEESH_NS5_IJlSB_lEEENS4_8TiledMMAINS4_8MMA_AtomIJNS4_4SM904GMMA31MMA_64x128x32_F32E5M2E5M2_RS_TNILNSN_7ScaleInE1ELSP_1EEEEEENS4_6LayoutINS5_IJNSA_ILi2EEESB_SB_EEENS5_IJSB_NSA_ILi0EEESV_EEEEENS5_IJNS4_10UnderscoreESY_SY_EEEEENS4_13SM90_TMA_LOADENS4_14ComposedLayoutINS4_7SwizzleILi3ELi4ELi3EEENS4_18smem_ptr_flag_bitsILi8EEENSS_INS5_IJSF_NSA_ILi8EEEEEENS5_IJSB_SF_EEEEEEENS4_9Copy_AtomIJNS4_39AutoVectorizingCopyWithAssumedAlignmentILi128EEESH_EEENS4_8identityES11_NS12_IS14_S16_NSS_INS5_IJS17_SF_EEENS5_IJSF_SB_EEEEEEEvS1G_EENS_8epilogue10collective6detail29Sm90TmaWarpSpecializedAdapterINS1N_15DefaultEpilogueISH_SJ_SJ_NS1M_6thread17LinearCombinationISH_Li1EffLNS1R_9ScaleType4KindE0ELNS_15FloatRoundStyleE2ESH_EENS1_15EpilogueDefaultEEEEEvvEEEEvNT_6ParamsE:
	.zero		1664


//--------------------- SYMBOLS --------------------------

	.type		.nv.reservedSmem.offset0,@object
	.size		.nv.reservedSmem.offset0,0x4
	.type		__assertfail,@function
